//
// Generated by NVIDIA NVVM Compiler
//
// Compiler Build ID: CL-36424714
// Cuda compilation tools, release 13.0, V13.0.88
// Based on NVVM 20.0.0
//

.version 9.0
.target sm_100
.address_size 64

	// .globl	main_kernel0
// _ZZ12main_kernel0E8A_shared has been demoted
// _ZZ12main_kernel0E8B_shared has been demoted

.visible .entry main_kernel0(
	.param .u64 .ptr .align 1 main_kernel0_param_0,
	.param .u64 .ptr .align 1 main_kernel0_param_1,
	.param .u64 .ptr .align 1 main_kernel0_param_2
)
.maxntid 64
{
	.reg .pred 	%p<2>;
	.reg .b16 	%rs<14>;
	.reg .b32 	%r<118>;
	.reg .b32 	%f<2530>;
	.reg .b64 	%rd<86>;
	// demoted variable
	.shared .align 4 .b8 _ZZ12main_kernel0E8A_shared[6144];
	// demoted variable
	.shared .align 4 .b8 _ZZ12main_kernel0E8B_shared[24576];
	ld.param.u64 	%rd45, [main_kernel0_param_0];
	ld.param.u64 	%rd46, [main_kernel0_param_1];
	mov.u32 	%r1, %tid.x;
	shl.b32 	%r2, %r1, 2;
	mul.wide.u32 	%rd47, %r2, 4;
	mov.u32 	%r48, _ZZ12main_kernel0E8A_shared;
	cvt.u64.u32 	%rd48, %r48;
	cvta.shared.u64 	%rd49, %rd48;
	add.s64 	%rd5, %rd49, %rd47;
	// begin inline asm
	{ .reg .u64 addr; cvta.to.shared.u64 addr, %rd5; cvt.u32.u64 %r7, addr; }

	// end inline asm
	mov.u32 	%r3, %ctaid.x;
	shr.u32 	%r49, %r3, 2;
	shr.u32 	%r50, %r1, 3;
	mul.lo.s32 	%r51, %r50, 640;
	mad.lo.s32 	%r52, %r49, 10240, %r51;
	and.b32  	%r53, %r2, 28;
	or.b32  	%r54, %r52, %r53;
	mul.wide.u32 	%rd50, %r54, 4;
	add.s64 	%rd6, %rd45, %rd50;
	// begin inline asm
	cp.async.cg.shared.global [%r7], [%rd6], 16;
	// end inline asm
	add.s64 	%rd7, %rd5, 1024;
	// begin inline asm
	{ .reg .u64 addr; cvta.to.shared.u64 addr, %rd7; cvt.u32.u64 %r9, addr; }

	// end inline asm
	add.s64 	%rd8, %rd6, 20480;
	// begin inline asm
	cp.async.cg.shared.global [%r9], [%rd8], 16;
	// end inline asm
	mov.u32 	%r55, _ZZ12main_kernel0E8B_shared;
	cvt.u64.u32 	%rd51, %r55;
	cvta.shared.u64 	%rd52, %rd51;
	add.s64 	%rd9, %rd52, %rd47;
	// begin inline asm
	{ .reg .u64 addr; cvta.to.shared.u64 addr, %rd9; cvt.u32.u64 %r11, addr; }

	// end inline asm
	shl.b32 	%r56, %r1, 4;
	and.b32  	%r57, %r56, 768;
	shl.b32 	%r58, %r3, 6;
	and.b32  	%r4, %r58, 192;
	or.b32  	%r59, %r57, %r4;
	and.b32  	%r60, %r2, 60;
	or.b32  	%r61, %r59, %r60;
	mul.wide.u32 	%rd53, %r61, 4;
	add.s64 	%rd10, %rd46, %rd53;
	// begin inline asm
	cp.async.cg.shared.global [%r11], [%rd10], 16;
	// end inline asm
	add.s64 	%rd11, %rd9, 1024;
	// begin inline asm
	{ .reg .u64 addr; cvta.to.shared.u64 addr, %rd11; cvt.u32.u64 %r13, addr; }

	// end inline asm
	add.s64 	%rd12, %rd10, 4096;
	// begin inline asm
	cp.async.cg.shared.global [%r13], [%rd12], 16;
	// end inline asm
	add.s64 	%rd13, %rd9, 2048;
	// begin inline asm
	{ .reg .u64 addr; cvta.to.shared.u64 addr, %rd13; cvt.u32.u64 %r15, addr; }

	// end inline asm
	add.s64 	%rd14, %rd10, 8192;
	// begin inline asm
	cp.async.cg.shared.global [%r15], [%rd14], 16;
	// end inline asm
	add.s64 	%rd15, %rd9, 3072;
	// begin inline asm
	{ .reg .u64 addr; cvta.to.shared.u64 addr, %rd15; cvt.u32.u64 %r17, addr; }

	// end inline asm
	add.s64 	%rd16, %rd10, 12288;
	// begin inline asm
	cp.async.cg.shared.global [%r17], [%rd16], 16;
	// end inline asm
	add.s64 	%rd17, %rd9, 4096;
	// begin inline asm
	{ .reg .u64 addr; cvta.to.shared.u64 addr, %rd17; cvt.u32.u64 %r19, addr; }

	// end inline asm
	add.s64 	%rd18, %rd10, 16384;
	// begin inline asm
	cp.async.cg.shared.global [%r19], [%rd18], 16;
	// end inline asm
	add.s64 	%rd19, %rd9, 5120;
	// begin inline asm
	{ .reg .u64 addr; cvta.to.shared.u64 addr, %rd19; cvt.u32.u64 %r21, addr; }

	// end inline asm
	add.s64 	%rd20, %rd10, 20480;
	// begin inline asm
	cp.async.cg.shared.global [%r21], [%rd20], 16;
	// end inline asm
	add.s64 	%rd21, %rd9, 6144;
	// begin inline asm
	{ .reg .u64 addr; cvta.to.shared.u64 addr, %rd21; cvt.u32.u64 %r23, addr; }

	// end inline asm
	add.s64 	%rd22, %rd10, 24576;
	// begin inline asm
	cp.async.cg.shared.global [%r23], [%rd22], 16;
	// end inline asm
	add.s64 	%rd23, %rd9, 7168;
	// begin inline asm
	{ .reg .u64 addr; cvta.to.shared.u64 addr, %rd23; cvt.u32.u64 %r25, addr; }

	// end inline asm
	add.s64 	%rd24, %rd10, 28672;
	// begin inline asm
	cp.async.cg.shared.global [%r25], [%rd24], 16;
	// end inline asm
	// begin inline asm
	cp.async.commit_group;
	// end inline asm
	add.s64 	%rd25, %rd5, 2048;
	// begin inline asm
	{ .reg .u64 addr; cvta.to.shared.u64 addr, %rd25; cvt.u32.u64 %r27, addr; }

	// end inline asm
	add.s64 	%rd26, %rd6, 128;
	// begin inline asm
	cp.async.cg.shared.global [%r27], [%rd26], 16;
	// end inline asm
	add.s64 	%rd27, %rd5, 3072;
	// begin inline asm
	{ .reg .u64 addr; cvta.to.shared.u64 addr, %rd27; cvt.u32.u64 %r29, addr; }

	// end inline asm
	add.s64 	%rd28, %rd6, 20608;
	// begin inline asm
	cp.async.cg.shared.global [%r29], [%rd28], 16;
	// end inline asm
	add.s64 	%rd29, %rd9, 8192;
	// begin inline asm
	{ .reg .u64 addr; cvta.to.shared.u64 addr, %rd29; cvt.u32.u64 %r31, addr; }

	// end inline asm
	add.s64 	%rd30, %rd10, 32768;
	// begin inline asm
	cp.async.cg.shared.global [%r31], [%rd30], 16;
	// end inline asm
	add.s64 	%rd31, %rd9, 9216;
	// begin inline asm
	{ .reg .u64 addr; cvta.to.shared.u64 addr, %rd31; cvt.u32.u64 %r33, addr; }

	// end inline asm
	add.s64 	%rd32, %rd10, 36864;
	// begin inline asm
	cp.async.cg.shared.global [%r33], [%rd32], 16;
	// end inline asm
	add.s64 	%rd33, %rd9, 10240;
	// begin inline asm
	{ .reg .u64 addr; cvta.to.shared.u64 addr, %rd33; cvt.u32.u64 %r35, addr; }

	// end inline asm
	add.s64 	%rd34, %rd10, 40960;
	// begin inline asm
	cp.async.cg.shared.global [%r35], [%rd34], 16;
	// end inline asm
	add.s64 	%rd35, %rd9, 11264;
	// begin inline asm
	{ .reg .u64 addr; cvta.to.shared.u64 addr, %rd35; cvt.u32.u64 %r37, addr; }

	// end inline asm
	add.s64 	%rd36, %rd10, 45056;
	// begin inline asm
	cp.async.cg.shared.global [%r37], [%rd36], 16;
	// end inline asm
	add.s64 	%rd37, %rd9, 12288;
	// begin inline asm
	{ .reg .u64 addr; cvta.to.shared.u64 addr, %rd37; cvt.u32.u64 %r39, addr; }

	// end inline asm
	add.s64 	%rd38, %rd10, 49152;
	// begin inline asm
	cp.async.cg.shared.global [%r39], [%rd38], 16;
	// end inline asm
	add.s64 	%rd39, %rd9, 13312;
	// begin inline asm
	{ .reg .u64 addr; cvta.to.shared.u64 addr, %rd39; cvt.u32.u64 %r41, addr; }

	// end inline asm
	add.s64 	%rd40, %rd10, 53248;
	// begin inline asm
	cp.async.cg.shared.global [%r41], [%rd40], 16;
	// end inline asm
	add.s64 	%rd41, %rd9, 14336;
	// begin inline asm
	{ .reg .u64 addr; cvta.to.shared.u64 addr, %rd41; cvt.u32.u64 %r43, addr; }

	// end inline asm
	add.s64 	%rd42, %rd10, 57344;
	// begin inline asm
	cp.async.cg.shared.global [%r43], [%rd42], 16;
	// end inline asm
	add.s64 	%rd43, %rd9, 15360;
	// begin inline asm
	{ .reg .u64 addr; cvta.to.shared.u64 addr, %rd43; cvt.u32.u64 %r45, addr; }

	// end inline asm
	add.s64 	%rd44, %rd10, 61440;
	// begin inline asm
	cp.async.cg.shared.global [%r45], [%rd44], 16;
	// end inline asm
	// begin inline asm
	cp.async.commit_group;
	// end inline asm
	mov.f32 	%f2514, 0f00000000;
	mov.b32 	%r117, 0;
	shl.b32 	%r90, %r2, 2;
	and.b32  	%r91, %r90, 512;
	mov.f32 	%f2515, %f2514;
	mov.f32 	%f2516, %f2514;
	mov.f32 	%f2517, %f2514;
	mov.f32 	%f2518, %f2514;
	mov.f32 	%f2519, %f2514;
	mov.f32 	%f2520, %f2514;
	mov.f32 	%f2521, %f2514;
	mov.f32 	%f2522, %f2514;
	mov.f32 	%f2523, %f2514;
	mov.f32 	%f2524, %f2514;
	mov.f32 	%f2525, %f2514;
	mov.f32 	%f2526, %f2514;
	mov.f32 	%f2527, %f2514;
	mov.f32 	%f2528, %f2514;
	mov.f32 	%f2529, %f2514;
$L__BB0_1:
	bar.sync 	0;
	cvt.u16.u32 	%rs1, %r117;
	add.s16 	%rs2, %rs1, 2;
	and.b16  	%rs3, %rs2, 255;
	mul.lo.s16 	%rs4, %rs3, 171;
	shr.u16 	%rs5, %rs4, 9;
	mul.lo.s16 	%rs6, %rs5, 3;
	sub.s16 	%rs7, %rs2, %rs6;
	and.b16  	%rs8, %rs7, 255;
	mul.wide.u16 	%r82, %rs8, 512;
	or.b32  	%r83, %r82, %r2;
	mul.wide.u32 	%rd74, %r82, 4;
	add.s64 	%rd54, %rd5, %rd74;
	// begin inline asm
	{ .reg .u64 addr; cvta.to.shared.u64 addr, %rd54; cvt.u32.u64 %r62, addr; }

	// end inline asm
	shl.b32 	%r84, %r117, 5;
	mul.wide.s32 	%rd75, %r84, 4;
	add.s64 	%rd76, %rd6, %rd75;
	add.s64 	%rd55, %rd76, 256;
	// begin inline asm
	cp.async.cg.shared.global [%r62], [%rd55], 16;
	// end inline asm
	add.s64 	%rd56, %rd54, 1024;
	// begin inline asm
	{ .reg .u64 addr; cvta.to.shared.u64 addr, %rd56; cvt.u32.u64 %r64, addr; }

	// end inline asm
	add.s64 	%rd57, %rd76, 20736;
	// begin inline asm
	cp.async.cg.shared.global [%r64], [%rd57], 16;
	// end inline asm
	mul.wide.u16 	%r85, %rs8, 1536;
	add.s32 	%r86, %r83, %r85;
	mul.wide.u32 	%rd77, %r86, 4;
	cvt.u64.u32 	%rd78, %r55;
	cvta.shared.u64 	%rd79, %rd78;
	add.s64 	%rd58, %rd79, %rd77;
	// begin inline asm
	{ .reg .u64 addr; cvta.to.shared.u64 addr, %rd58; cvt.u32.u64 %r66, addr; }

	// end inline asm
	shl.b32 	%r88, %r117, 13;
	mul.wide.s32 	%rd80, %r88, 4;
	add.s64 	%rd81, %rd10, %rd80;
	add.s64 	%rd59, %rd81, 65536;
	// begin inline asm
	cp.async.cg.shared.global [%r66], [%rd59], 16;
	// end inline asm
	add.s64 	%rd60, %rd58, 1024;
	// begin inline asm
	{ .reg .u64 addr; cvta.to.shared.u64 addr, %rd60; cvt.u32.u64 %r68, addr; }

	// end inline asm
	add.s64 	%rd61, %rd81, 69632;
	// begin inline asm
	cp.async.cg.shared.global [%r68], [%rd61], 16;
	// end inline asm
	add.s64 	%rd62, %rd58, 2048;
	// begin inline asm
	{ .reg .u64 addr; cvta.to.shared.u64 addr, %rd62; cvt.u32.u64 %r70, addr; }

	// end inline asm
	add.s64 	%rd63, %rd81, 73728;
	// begin inline asm
	cp.async.cg.shared.global [%r70], [%rd63], 16;
	// end inline asm
	add.s64 	%rd64, %rd58, 3072;
	// begin inline asm
	{ .reg .u64 addr; cvta.to.shared.u64 addr, %rd64; cvt.u32.u64 %r72, addr; }

	// end inline asm
	add.s64 	%rd65, %rd81, 77824;
	// begin inline asm
	cp.async.cg.shared.global [%r72], [%rd65], 16;
	// end inline asm
	add.s64 	%rd66, %rd58, 4096;
	// begin inline asm
	{ .reg .u64 addr; cvta.to.shared.u64 addr, %rd66; cvt.u32.u64 %r74, addr; }

	// end inline asm
	add.s64 	%rd67, %rd81, 81920;
	// begin inline asm
	cp.async.cg.shared.global [%r74], [%rd67], 16;
	// end inline asm
	add.s64 	%rd68, %rd58, 5120;
	// begin inline asm
	{ .reg .u64 addr; cvta.to.shared.u64 addr, %rd68; cvt.u32.u64 %r76, addr; }

	// end inline asm
	add.s64 	%rd69, %rd81, 86016;
	// begin inline asm
	cp.async.cg.shared.global [%r76], [%rd69], 16;
	// end inline asm
	add.s64 	%rd70, %rd58, 6144;
	// begin inline asm
	{ .reg .u64 addr; cvta.to.shared.u64 addr, %rd70; cvt.u32.u64 %r78, addr; }

	// end inline asm
	add.s64 	%rd71, %rd81, 90112;
	// begin inline asm
	cp.async.cg.shared.global [%r78], [%rd71], 16;
	// end inline asm
	add.s64 	%rd72, %rd58, 7168;
	// begin inline asm
	{ .reg .u64 addr; cvta.to.shared.u64 addr, %rd72; cvt.u32.u64 %r80, addr; }

	// end inline asm
	add.s64 	%rd73, %rd81, 94208;
	// begin inline asm
	cp.async.cg.shared.global [%r80], [%rd73], 16;
	// end inline asm
	// begin inline asm
	cp.async.commit_group;
	// end inline asm
	// begin inline asm
	cp.async.wait_group 2;
	// end inline asm
	bar.sync 	0;
	mul.lo.s16 	%rs9, %rs1, 171;
	shr.u16 	%rs10, %rs9, 9;
	mul.lo.s16 	%rs11, %rs10, 3;
	sub.s16 	%rs12, %rs1, %rs11;
	and.b16  	%rs13, %rs12, 255;
	mul.wide.u16 	%r89, %rs13, 2048;
	or.b32  	%r92, %r89, %r91;
	add.s32 	%r94, %r48, %r92;
	ld.shared.f32 	%f34, [%r94];
	mul.wide.u16 	%r95, %rs13, 8192;
	shl.b32 	%r96, %r1, 3;
	and.b32  	%r97, %r96, 248;
	or.b32  	%r98, %r95, %r97;
	add.s32 	%r99, %r55, %r98;
	ld.shared.f32 	%f35, [%r99];
	fma.rn.f32 	%f36, %f34, %f35, %f2514;
	ld.shared.f32 	%f37, [%r94+1024];
	fma.rn.f32 	%f38, %f35, %f37, %f2522;
	ld.shared.f32 	%f39, [%r99+4];
	fma.rn.f32 	%f40, %f34, %f39, %f2515;
	fma.rn.f32 	%f41, %f39, %f37, %f2523;
	ld.shared.f32 	%f42, [%r94+128];
	fma.rn.f32 	%f43, %f42, %f35, %f2516;
	ld.shared.f32 	%f44, [%r94+1152];
	fma.rn.f32 	%f45, %f35, %f44, %f2524;
	fma.rn.f32 	%f46, %f42, %f39, %f2517;
	fma.rn.f32 	%f47, %f39, %f44, %f2525;
	ld.shared.f32 	%f48, [%r94+4];
	ld.shared.f32 	%f49, [%r99+256];
	fma.rn.f32 	%f50, %f48, %f49, %f36;
	ld.shared.f32 	%f51, [%r94+1028];
	fma.rn.f32 	%f52, %f49, %f51, %f38;
	ld.shared.f32 	%f53, [%r99+260];
	fma.rn.f32 	%f54, %f48, %f53, %f40;
	fma.rn.f32 	%f55, %f53, %f51, %f41;
	ld.shared.f32 	%f56, [%r94+132];
	fma.rn.f32 	%f57, %f56, %f49, %f43;
	ld.shared.f32 	%f58, [%r94+1156];
	fma.rn.f32 	%f59, %f49, %f58, %f45;
	fma.rn.f32 	%f60, %f56, %f53, %f46;
	fma.rn.f32 	%f61, %f53, %f58, %f47;
	ld.shared.f32 	%f62, [%r94+8];
	ld.shared.f32 	%f63, [%r99+512];
	fma.rn.f32 	%f64, %f62, %f63, %f50;
	ld.shared.f32 	%f65, [%r94+1032];
	fma.rn.f32 	%f66, %f63, %f65, %f52;
	ld.shared.f32 	%f67, [%r99+516];
	fma.rn.f32 	%f68, %f62, %f67, %f54;
	fma.rn.f32 	%f69, %f67, %f65, %f55;
	ld.shared.f32 	%f70, [%r94+136];
	fma.rn.f32 	%f71, %f70, %f63, %f57;
	ld.shared.f32 	%f72, [%r94+1160];
	fma.rn.f32 	%f73, %f63, %f72, %f59;
	fma.rn.f32 	%f74, %f70, %f67, %f60;
	fma.rn.f32 	%f75, %f67, %f72, %f61;
	ld.shared.f32 	%f76, [%r94+12];
	ld.shared.f32 	%f77, [%r99+768];
	fma.rn.f32 	%f78, %f76, %f77, %f64;
	ld.shared.f32 	%f79, [%r94+1036];
	fma.rn.f32 	%f80, %f77, %f79, %f66;
	ld.shared.f32 	%f81, [%r99+772];
	fma.rn.f32 	%f82, %f76, %f81, %f68;
	fma.rn.f32 	%f83, %f81, %f79, %f69;
	ld.shared.f32 	%f84, [%r94+140];
	fma.rn.f32 	%f85, %f84, %f77, %f71;
	ld.shared.f32 	%f86, [%r94+1164];
	fma.rn.f32 	%f87, %f77, %f86, %f73;
	fma.rn.f32 	%f88, %f84, %f81, %f74;
	fma.rn.f32 	%f89, %f81, %f86, %f75;
	ld.shared.f32 	%f90, [%r94+16];
	ld.shared.f32 	%f91, [%r99+1024];
	fma.rn.f32 	%f92, %f90, %f91, %f78;
	ld.shared.f32 	%f93, [%r94+1040];
	fma.rn.f32 	%f94, %f91, %f93, %f80;
	ld.shared.f32 	%f95, [%r99+1028];
	fma.rn.f32 	%f96, %f90, %f95, %f82;
	fma.rn.f32 	%f97, %f95, %f93, %f83;
	ld.shared.f32 	%f98, [%r94+144];
	fma.rn.f32 	%f99, %f98, %f91, %f85;
	ld.shared.f32 	%f100, [%r94+1168];
	fma.rn.f32 	%f101, %f91, %f100, %f87;
	fma.rn.f32 	%f102, %f98, %f95, %f88;
	fma.rn.f32 	%f103, %f95, %f100, %f89;
	ld.shared.f32 	%f104, [%r94+20];
	ld.shared.f32 	%f105, [%r99+1280];
	fma.rn.f32 	%f106, %f104, %f105, %f92;
	ld.shared.f32 	%f107, [%r94+1044];
	fma.rn.f32 	%f108, %f105, %f107, %f94;
	ld.shared.f32 	%f109, [%r99+1284];
	fma.rn.f32 	%f110, %f104, %f109, %f96;
	fma.rn.f32 	%f111, %f109, %f107, %f97;
	ld.shared.f32 	%f112, [%r94+148];
	fma.rn.f32 	%f113, %f112, %f105, %f99;
	ld.shared.f32 	%f114, [%r94+1172];
	fma.rn.f32 	%f115, %f105, %f114, %f101;
	fma.rn.f32 	%f116, %f112, %f109, %f102;
	fma.rn.f32 	%f117, %f109, %f114, %f103;
	ld.shared.f32 	%f118, [%r94+24];
	ld.shared.f32 	%f119, [%r99+1536];
	fma.rn.f32 	%f120, %f118, %f119, %f106;
	ld.shared.f32 	%f121, [%r94+1048];
	fma.rn.f32 	%f122, %f119, %f121, %f108;
	ld.shared.f32 	%f123, [%r99+1540];
	fma.rn.f32 	%f124, %f118, %f123, %f110;
	fma.rn.f32 	%f125, %f123, %f121, %f111;
	ld.shared.f32 	%f126, [%r94+152];
	fma.rn.f32 	%f127, %f126, %f119, %f113;
	ld.shared.f32 	%f128, [%r94+1176];
	fma.rn.f32 	%f129, %f119, %f128, %f115;
	fma.rn.f32 	%f130, %f126, %f123, %f116;
	fma.rn.f32 	%f131, %f123, %f128, %f117;
	ld.shared.f32 	%f132, [%r94+28];
	ld.shared.f32 	%f133, [%r99+1792];
	fma.rn.f32 	%f134, %f132, %f133, %f120;
	ld.shared.f32 	%f135, [%r94+1052];
	fma.rn.f32 	%f136, %f133, %f135, %f122;
	ld.shared.f32 	%f137, [%r99+1796];
	fma.rn.f32 	%f138, %f132, %f137, %f124;
	fma.rn.f32 	%f139, %f137, %f135, %f125;
	ld.shared.f32 	%f140, [%r94+156];
	fma.rn.f32 	%f141, %f140, %f133, %f127;
	ld.shared.f32 	%f142, [%r94+1180];
	fma.rn.f32 	%f143, %f133, %f142, %f129;
	fma.rn.f32 	%f144, %f140, %f137, %f130;
	fma.rn.f32 	%f145, %f137, %f142, %f131;
	ld.shared.f32 	%f146, [%r94+32];
	ld.shared.f32 	%f147, [%r99+2048];
	fma.rn.f32 	%f148, %f146, %f147, %f134;
	ld.shared.f32 	%f149, [%r94+1056];
	fma.rn.f32 	%f150, %f147, %f149, %f136;
	ld.shared.f32 	%f151, [%r99+2052];
	fma.rn.f32 	%f152, %f146, %f151, %f138;
	fma.rn.f32 	%f153, %f151, %f149, %f139;
	ld.shared.f32 	%f154, [%r94+160];
	fma.rn.f32 	%f155, %f154, %f147, %f141;
	ld.shared.f32 	%f156, [%r94+1184];
	fma.rn.f32 	%f157, %f147, %f156, %f143;
	fma.rn.f32 	%f158, %f154, %f151, %f144;
	fma.rn.f32 	%f159, %f151, %f156, %f145;
	ld.shared.f32 	%f160, [%r94+36];
	ld.shared.f32 	%f161, [%r99+2304];
	fma.rn.f32 	%f162, %f160, %f161, %f148;
	ld.shared.f32 	%f163, [%r94+1060];
	fma.rn.f32 	%f164, %f161, %f163, %f150;
	ld.shared.f32 	%f165, [%r99+2308];
	fma.rn.f32 	%f166, %f160, %f165, %f152;
	fma.rn.f32 	%f167, %f165, %f163, %f153;
	ld.shared.f32 	%f168, [%r94+164];
	fma.rn.f32 	%f169, %f168, %f161, %f155;
	ld.shared.f32 	%f170, [%r94+1188];
	fma.rn.f32 	%f171, %f161, %f170, %f157;
	fma.rn.f32 	%f172, %f168, %f165, %f158;
	fma.rn.f32 	%f173, %f165, %f170, %f159;
	ld.shared.f32 	%f174, [%r94+40];
	ld.shared.f32 	%f175, [%r99+2560];
	fma.rn.f32 	%f176, %f174, %f175, %f162;
	ld.shared.f32 	%f177, [%r94+1064];
	fma.rn.f32 	%f178, %f175, %f177, %f164;
	ld.shared.f32 	%f179, [%r99+2564];
	fma.rn.f32 	%f180, %f174, %f179, %f166;
	fma.rn.f32 	%f181, %f179, %f177, %f167;
	ld.shared.f32 	%f182, [%r94+168];
	fma.rn.f32 	%f183, %f182, %f175, %f169;
	ld.shared.f32 	%f184, [%r94+1192];
	fma.rn.f32 	%f185, %f175, %f184, %f171;
	fma.rn.f32 	%f186, %f182, %f179, %f172;
	fma.rn.f32 	%f187, %f179, %f184, %f173;
	ld.shared.f32 	%f188, [%r94+44];
	ld.shared.f32 	%f189, [%r99+2816];
	fma.rn.f32 	%f190, %f188, %f189, %f176;
	ld.shared.f32 	%f191, [%r94+1068];
	fma.rn.f32 	%f192, %f189, %f191, %f178;
	ld.shared.f32 	%f193, [%r99+2820];
	fma.rn.f32 	%f194, %f188, %f193, %f180;
	fma.rn.f32 	%f195, %f193, %f191, %f181;
	ld.shared.f32 	%f196, [%r94+172];
	fma.rn.f32 	%f197, %f196, %f189, %f183;
	ld.shared.f32 	%f198, [%r94+1196];
	fma.rn.f32 	%f199, %f189, %f198, %f185;
	fma.rn.f32 	%f200, %f196, %f193, %f186;
	fma.rn.f32 	%f201, %f193, %f198, %f187;
	ld.shared.f32 	%f202, [%r94+48];
	ld.shared.f32 	%f203, [%r99+3072];
	fma.rn.f32 	%f204, %f202, %f203, %f190;
	ld.shared.f32 	%f205, [%r94+1072];
	fma.rn.f32 	%f206, %f203, %f205, %f192;
	ld.shared.f32 	%f207, [%r99+3076];
	fma.rn.f32 	%f208, %f202, %f207, %f194;
	fma.rn.f32 	%f209, %f207, %f205, %f195;
	ld.shared.f32 	%f210, [%r94+176];
	fma.rn.f32 	%f211, %f210, %f203, %f197;
	ld.shared.f32 	%f212, [%r94+1200];
	fma.rn.f32 	%f213, %f203, %f212, %f199;
	fma.rn.f32 	%f214, %f210, %f207, %f200;
	fma.rn.f32 	%f215, %f207, %f212, %f201;
	ld.shared.f32 	%f216, [%r94+52];
	ld.shared.f32 	%f217, [%r99+3328];
	fma.rn.f32 	%f218, %f216, %f217, %f204;
	ld.shared.f32 	%f219, [%r94+1076];
	fma.rn.f32 	%f220, %f217, %f219, %f206;
	ld.shared.f32 	%f221, [%r99+3332];
	fma.rn.f32 	%f222, %f216, %f221, %f208;
	fma.rn.f32 	%f223, %f221, %f219, %f209;
	ld.shared.f32 	%f224, [%r94+180];
	fma.rn.f32 	%f225, %f224, %f217, %f211;
	ld.shared.f32 	%f226, [%r94+1204];
	fma.rn.f32 	%f227, %f217, %f226, %f213;
	fma.rn.f32 	%f228, %f224, %f221, %f214;
	fma.rn.f32 	%f229, %f221, %f226, %f215;
	ld.shared.f32 	%f230, [%r94+56];
	ld.shared.f32 	%f231, [%r99+3584];
	fma.rn.f32 	%f232, %f230, %f231, %f218;
	ld.shared.f32 	%f233, [%r94+1080];
	fma.rn.f32 	%f234, %f231, %f233, %f220;
	ld.shared.f32 	%f235, [%r99+3588];
	fma.rn.f32 	%f236, %f230, %f235, %f222;
	fma.rn.f32 	%f237, %f235, %f233, %f223;
	ld.shared.f32 	%f238, [%r94+184];
	fma.rn.f32 	%f239, %f238, %f231, %f225;
	ld.shared.f32 	%f240, [%r94+1208];
	fma.rn.f32 	%f241, %f231, %f240, %f227;
	fma.rn.f32 	%f242, %f238, %f235, %f228;
	fma.rn.f32 	%f243, %f235, %f240, %f229;
	ld.shared.f32 	%f244, [%r94+60];
	ld.shared.f32 	%f245, [%r99+3840];
	fma.rn.f32 	%f246, %f244, %f245, %f232;
	ld.shared.f32 	%f247, [%r94+1084];
	fma.rn.f32 	%f248, %f245, %f247, %f234;
	ld.shared.f32 	%f249, [%r99+3844];
	fma.rn.f32 	%f250, %f244, %f249, %f236;
	fma.rn.f32 	%f251, %f249, %f247, %f237;
	ld.shared.f32 	%f252, [%r94+188];
	fma.rn.f32 	%f253, %f252, %f245, %f239;
	ld.shared.f32 	%f254, [%r94+1212];
	fma.rn.f32 	%f255, %f245, %f254, %f241;
	fma.rn.f32 	%f256, %f252, %f249, %f242;
	fma.rn.f32 	%f257, %f249, %f254, %f243;
	ld.shared.f32 	%f258, [%r94+64];
	ld.shared.f32 	%f259, [%r99+4096];
	fma.rn.f32 	%f260, %f258, %f259, %f246;
	ld.shared.f32 	%f261, [%r94+1088];
	fma.rn.f32 	%f262, %f259, %f261, %f248;
	ld.shared.f32 	%f263, [%r99+4100];
	fma.rn.f32 	%f264, %f258, %f263, %f250;
	fma.rn.f32 	%f265, %f263, %f261, %f251;
	ld.shared.f32 	%f266, [%r94+192];
	fma.rn.f32 	%f267, %f266, %f259, %f253;
	ld.shared.f32 	%f268, [%r94+1216];
	fma.rn.f32 	%f269, %f259, %f268, %f255;
	fma.rn.f32 	%f270, %f266, %f263, %f256;
	fma.rn.f32 	%f271, %f263, %f268, %f257;
	ld.shared.f32 	%f272, [%r94+68];
	ld.shared.f32 	%f273, [%r99+4352];
	fma.rn.f32 	%f274, %f272, %f273, %f260;
	ld.shared.f32 	%f275, [%r94+1092];
	fma.rn.f32 	%f276, %f273, %f275, %f262;
	ld.shared.f32 	%f277, [%r99+4356];
	fma.rn.f32 	%f278, %f272, %f277, %f264;
	fma.rn.f32 	%f279, %f277, %f275, %f265;
	ld.shared.f32 	%f280, [%r94+196];
	fma.rn.f32 	%f281, %f280, %f273, %f267;
	ld.shared.f32 	%f282, [%r94+1220];
	fma.rn.f32 	%f283, %f273, %f282, %f269;
	fma.rn.f32 	%f284, %f280, %f277, %f270;
	fma.rn.f32 	%f285, %f277, %f282, %f271;
	ld.shared.f32 	%f286, [%r94+72];
	ld.shared.f32 	%f287, [%r99+4608];
	fma.rn.f32 	%f288, %f286, %f287, %f274;
	ld.shared.f32 	%f289, [%r94+1096];
	fma.rn.f32 	%f290, %f287, %f289, %f276;
	ld.shared.f32 	%f291, [%r99+4612];
	fma.rn.f32 	%f292, %f286, %f291, %f278;
	fma.rn.f32 	%f293, %f291, %f289, %f279;
	ld.shared.f32 	%f294, [%r94+200];
	fma.rn.f32 	%f295, %f294, %f287, %f281;
	ld.shared.f32 	%f296, [%r94+1224];
	fma.rn.f32 	%f297, %f287, %f296, %f283;
	fma.rn.f32 	%f298, %f294, %f291, %f284;
	fma.rn.f32 	%f299, %f291, %f296, %f285;
	ld.shared.f32 	%f300, [%r94+76];
	ld.shared.f32 	%f301, [%r99+4864];
	fma.rn.f32 	%f302, %f300, %f301, %f288;
	ld.shared.f32 	%f303, [%r94+1100];
	fma.rn.f32 	%f304, %f301, %f303, %f290;
	ld.shared.f32 	%f305, [%r99+4868];
	fma.rn.f32 	%f306, %f300, %f305, %f292;
	fma.rn.f32 	%f307, %f305, %f303, %f293;
	ld.shared.f32 	%f308, [%r94+204];
	fma.rn.f32 	%f309, %f308, %f301, %f295;
	ld.shared.f32 	%f310, [%r94+1228];
	fma.rn.f32 	%f311, %f301, %f310, %f297;
	fma.rn.f32 	%f312, %f308, %f305, %f298;
	fma.rn.f32 	%f313, %f305, %f310, %f299;
	ld.shared.f32 	%f314, [%r94+80];
	ld.shared.f32 	%f315, [%r99+5120];
	fma.rn.f32 	%f316, %f314, %f315, %f302;
	ld.shared.f32 	%f317, [%r94+1104];
	fma.rn.f32 	%f318, %f315, %f317, %f304;
	ld.shared.f32 	%f319, [%r99+5124];
	fma.rn.f32 	%f320, %f314, %f319, %f306;
	fma.rn.f32 	%f321, %f319, %f317, %f307;
	ld.shared.f32 	%f322, [%r94+208];
	fma.rn.f32 	%f323, %f322, %f315, %f309;
	ld.shared.f32 	%f324, [%r94+1232];
	fma.rn.f32 	%f325, %f315, %f324, %f311;
	fma.rn.f32 	%f326, %f322, %f319, %f312;
	fma.rn.f32 	%f327, %f319, %f324, %f313;
	ld.shared.f32 	%f328, [%r94+84];
	ld.shared.f32 	%f329, [%r99+5376];
	fma.rn.f32 	%f330, %f328, %f329, %f316;
	ld.shared.f32 	%f331, [%r94+1108];
	fma.rn.f32 	%f332, %f329, %f331, %f318;
	ld.shared.f32 	%f333, [%r99+5380];
	fma.rn.f32 	%f334, %f328, %f333, %f320;
	fma.rn.f32 	%f335, %f333, %f331, %f321;
	ld.shared.f32 	%f336, [%r94+212];
	fma.rn.f32 	%f337, %f336, %f329, %f323;
	ld.shared.f32 	%f338, [%r94+1236];
	fma.rn.f32 	%f339, %f329, %f338, %f325;
	fma.rn.f32 	%f340, %f336, %f333, %f326;
	fma.rn.f32 	%f341, %f333, %f338, %f327;
	ld.shared.f32 	%f342, [%r94+88];
	ld.shared.f32 	%f343, [%r99+5632];
	fma.rn.f32 	%f344, %f342, %f343, %f330;
	ld.shared.f32 	%f345, [%r94+1112];
	fma.rn.f32 	%f346, %f343, %f345, %f332;
	ld.shared.f32 	%f347, [%r99+5636];
	fma.rn.f32 	%f348, %f342, %f347, %f334;
	fma.rn.f32 	%f349, %f347, %f345, %f335;
	ld.shared.f32 	%f350, [%r94+216];
	fma.rn.f32 	%f351, %f350, %f343, %f337;
	ld.shared.f32 	%f352, [%r94+1240];
	fma.rn.f32 	%f353, %f343, %f352, %f339;
	fma.rn.f32 	%f354, %f350, %f347, %f340;
	fma.rn.f32 	%f355, %f347, %f352, %f341;
	ld.shared.f32 	%f356, [%r94+92];
	ld.shared.f32 	%f357, [%r99+5888];
	fma.rn.f32 	%f358, %f356, %f357, %f344;
	ld.shared.f32 	%f359, [%r94+1116];
	fma.rn.f32 	%f360, %f357, %f359, %f346;
	ld.shared.f32 	%f361, [%r99+5892];
	fma.rn.f32 	%f362, %f356, %f361, %f348;
	fma.rn.f32 	%f363, %f361, %f359, %f349;
	ld.shared.f32 	%f364, [%r94+220];
	fma.rn.f32 	%f365, %f364, %f357, %f351;
	ld.shared.f32 	%f366, [%r94+1244];
	fma.rn.f32 	%f367, %f357, %f366, %f353;
	fma.rn.f32 	%f368, %f364, %f361, %f354;
	fma.rn.f32 	%f369, %f361, %f366, %f355;
	ld.shared.f32 	%f370, [%r94+96];
	ld.shared.f32 	%f371, [%r99+6144];
	fma.rn.f32 	%f372, %f370, %f371, %f358;
	ld.shared.f32 	%f373, [%r94+1120];
	fma.rn.f32 	%f374, %f371, %f373, %f360;
	ld.shared.f32 	%f375, [%r99+6148];
	fma.rn.f32 	%f376, %f370, %f375, %f362;
	fma.rn.f32 	%f377, %f375, %f373, %f363;
	ld.shared.f32 	%f378, [%r94+224];
	fma.rn.f32 	%f379, %f378, %f371, %f365;
	ld.shared.f32 	%f380, [%r94+1248];
	fma.rn.f32 	%f381, %f371, %f380, %f367;
	fma.rn.f32 	%f382, %f378, %f375, %f368;
	fma.rn.f32 	%f383, %f375, %f380, %f369;
	ld.shared.f32 	%f384, [%r94+100];
	ld.shared.f32 	%f385, [%r99+6400];
	fma.rn.f32 	%f386, %f384, %f385, %f372;
	ld.shared.f32 	%f387, [%r94+1124];
	fma.rn.f32 	%f388, %f385, %f387, %f374;
	ld.shared.f32 	%f389, [%r99+6404];
	fma.rn.f32 	%f390, %f384, %f389, %f376;
	fma.rn.f32 	%f391, %f389, %f387, %f377;
	ld.shared.f32 	%f392, [%r94+228];
	fma.rn.f32 	%f393, %f392, %f385, %f379;
	ld.shared.f32 	%f394, [%r94+1252];
	fma.rn.f32 	%f395, %f385, %f394, %f381;
	fma.rn.f32 	%f396, %f392, %f389, %f382;
	fma.rn.f32 	%f397, %f389, %f394, %f383;
	ld.shared.f32 	%f398, [%r94+104];
	ld.shared.f32 	%f399, [%r99+6656];
	fma.rn.f32 	%f400, %f398, %f399, %f386;
	ld.shared.f32 	%f401, [%r94+1128];
	fma.rn.f32 	%f402, %f399, %f401, %f388;
	ld.shared.f32 	%f403, [%r99+6660];
	fma.rn.f32 	%f404, %f398, %f403, %f390;
	fma.rn.f32 	%f405, %f403, %f401, %f391;
	ld.shared.f32 	%f406, [%r94+232];
	fma.rn.f32 	%f407, %f406, %f399, %f393;
	ld.shared.f32 	%f408, [%r94+1256];
	fma.rn.f32 	%f409, %f399, %f408, %f395;
	fma.rn.f32 	%f410, %f406, %f403, %f396;
	fma.rn.f32 	%f411, %f403, %f408, %f397;
	ld.shared.f32 	%f412, [%r94+108];
	ld.shared.f32 	%f413, [%r99+6912];
	fma.rn.f32 	%f414, %f412, %f413, %f400;
	ld.shared.f32 	%f415, [%r94+1132];
	fma.rn.f32 	%f416, %f413, %f415, %f402;
	ld.shared.f32 	%f417, [%r99+6916];
	fma.rn.f32 	%f418, %f412, %f417, %f404;
	fma.rn.f32 	%f419, %f417, %f415, %f405;
	ld.shared.f32 	%f420, [%r94+236];
	fma.rn.f32 	%f421, %f420, %f413, %f407;
	ld.shared.f32 	%f422, [%r94+1260];
	fma.rn.f32 	%f423, %f413, %f422, %f409;
	fma.rn.f32 	%f424, %f420, %f417, %f410;
	fma.rn.f32 	%f425, %f417, %f422, %f411;
	ld.shared.f32 	%f426, [%r94+112];
	ld.shared.f32 	%f427, [%r99+7168];
	fma.rn.f32 	%f428, %f426, %f427, %f414;
	ld.shared.f32 	%f429, [%r94+1136];
	fma.rn.f32 	%f430, %f427, %f429, %f416;
	ld.shared.f32 	%f431, [%r99+7172];
	fma.rn.f32 	%f432, %f426, %f431, %f418;
	fma.rn.f32 	%f433, %f431, %f429, %f419;
	ld.shared.f32 	%f434, [%r94+240];
	fma.rn.f32 	%f435, %f434, %f427, %f421;
	ld.shared.f32 	%f436, [%r94+1264];
	fma.rn.f32 	%f437, %f427, %f436, %f423;
	fma.rn.f32 	%f438, %f434, %f431, %f424;
	fma.rn.f32 	%f439, %f431, %f436, %f425;
	ld.shared.f32 	%f440, [%r94+116];
	ld.shared.f32 	%f441, [%r99+7424];
	fma.rn.f32 	%f442, %f440, %f441, %f428;
	ld.shared.f32 	%f443, [%r94+1140];
	fma.rn.f32 	%f444, %f441, %f443, %f430;
	ld.shared.f32 	%f445, [%r99+7428];
	fma.rn.f32 	%f446, %f440, %f445, %f432;
	fma.rn.f32 	%f447, %f445, %f443, %f433;
	ld.shared.f32 	%f448, [%r94+244];
	fma.rn.f32 	%f449, %f448, %f441, %f435;
	ld.shared.f32 	%f450, [%r94+1268];
	fma.rn.f32 	%f451, %f441, %f450, %f437;
	fma.rn.f32 	%f452, %f448, %f445, %f438;
	fma.rn.f32 	%f453, %f445, %f450, %f439;
	ld.shared.f32 	%f454, [%r94+120];
	ld.shared.f32 	%f455, [%r99+7680];
	fma.rn.f32 	%f456, %f454, %f455, %f442;
	ld.shared.f32 	%f457, [%r94+1144];
	fma.rn.f32 	%f458, %f455, %f457, %f444;
	ld.shared.f32 	%f459, [%r99+7684];
	fma.rn.f32 	%f460, %f454, %f459, %f446;
	fma.rn.f32 	%f461, %f459, %f457, %f447;
	ld.shared.f32 	%f462, [%r94+248];
	fma.rn.f32 	%f463, %f462, %f455, %f449;
	ld.shared.f32 	%f464, [%r94+1272];
	fma.rn.f32 	%f465, %f455, %f464, %f451;
	fma.rn.f32 	%f466, %f462, %f459, %f452;
	fma.rn.f32 	%f467, %f459, %f464, %f453;
	ld.shared.f32 	%f468, [%r94+124];
	ld.shared.f32 	%f469, [%r99+7936];
	fma.rn.f32 	%f2514, %f468, %f469, %f456;
	ld.shared.f32 	%f470, [%r94+1148];
	fma.rn.f32 	%f2522, %f469, %f470, %f458;
	ld.shared.f32 	%f471, [%r99+7940];
	fma.rn.f32 	%f2515, %f468, %f471, %f460;
	fma.rn.f32 	%f2523, %f471, %f470, %f461;
	ld.shared.f32 	%f472, [%r94+252];
	fma.rn.f32 	%f2516, %f472, %f469, %f463;
	ld.shared.f32 	%f473, [%r94+1276];
	fma.rn.f32 	%f2524, %f469, %f473, %f465;
	fma.rn.f32 	%f2517, %f472, %f471, %f466;
	fma.rn.f32 	%f2525, %f471, %f473, %f467;
	ld.shared.f32 	%f474, [%r94+256];
	fma.rn.f32 	%f475, %f474, %f35, %f2518;
	ld.shared.f32 	%f476, [%r94+1280];
	fma.rn.f32 	%f477, %f35, %f476, %f2526;
	fma.rn.f32 	%f478, %f474, %f39, %f2519;
	fma.rn.f32 	%f479, %f39, %f476, %f2527;
	ld.shared.f32 	%f480, [%r94+384];
	fma.rn.f32 	%f481, %f480, %f35, %f2520;
	ld.shared.f32 	%f482, [%r94+1408];
	fma.rn.f32 	%f483, %f35, %f482, %f2528;
	fma.rn.f32 	%f484, %f480, %f39, %f2521;
	fma.rn.f32 	%f485, %f39, %f482, %f2529;
	ld.shared.f32 	%f486, [%r94+260];
	fma.rn.f32 	%f487, %f486, %f49, %f475;
	ld.shared.f32 	%f488, [%r94+1284];
	fma.rn.f32 	%f489, %f49, %f488, %f477;
	fma.rn.f32 	%f490, %f486, %f53, %f478;
	fma.rn.f32 	%f491, %f53, %f488, %f479;
	ld.shared.f32 	%f492, [%r94+388];
	fma.rn.f32 	%f493, %f492, %f49, %f481;
	ld.shared.f32 	%f494, [%r94+1412];
	fma.rn.f32 	%f495, %f49, %f494, %f483;
	fma.rn.f32 	%f496, %f492, %f53, %f484;
	fma.rn.f32 	%f497, %f53, %f494, %f485;
	ld.shared.f32 	%f498, [%r94+264];
	fma.rn.f32 	%f499, %f498, %f63, %f487;
	ld.shared.f32 	%f500, [%r94+1288];
	fma.rn.f32 	%f501, %f63, %f500, %f489;
	fma.rn.f32 	%f502, %f498, %f67, %f490;
	fma.rn.f32 	%f503, %f67, %f500, %f491;
	ld.shared.f32 	%f504, [%r94+392];
	fma.rn.f32 	%f505, %f504, %f63, %f493;
	ld.shared.f32 	%f506, [%r94+1416];
	fma.rn.f32 	%f507, %f63, %f506, %f495;
	fma.rn.f32 	%f508, %f504, %f67, %f496;
	fma.rn.f32 	%f509, %f67, %f506, %f497;
	ld.shared.f32 	%f510, [%r94+268];
	fma.rn.f32 	%f511, %f510, %f77, %f499;
	ld.shared.f32 	%f512, [%r94+1292];
	fma.rn.f32 	%f513, %f77, %f512, %f501;
	fma.rn.f32 	%f514, %f510, %f81, %f502;
	fma.rn.f32 	%f515, %f81, %f512, %f503;
	ld.shared.f32 	%f516, [%r94+396];
	fma.rn.f32 	%f517, %f516, %f77, %f505;
	ld.shared.f32 	%f518, [%r94+1420];
	fma.rn.f32 	%f519, %f77, %f518, %f507;
	fma.rn.f32 	%f520, %f516, %f81, %f508;
	fma.rn.f32 	%f521, %f81, %f518, %f509;
	ld.shared.f32 	%f522, [%r94+272];
	fma.rn.f32 	%f523, %f522, %f91, %f511;
	ld.shared.f32 	%f524, [%r94+1296];
	fma.rn.f32 	%f525, %f91, %f524, %f513;
	fma.rn.f32 	%f526, %f522, %f95, %f514;
	fma.rn.f32 	%f527, %f95, %f524, %f515;
	ld.shared.f32 	%f528, [%r94+400];
	fma.rn.f32 	%f529, %f528, %f91, %f517;
	ld.shared.f32 	%f530, [%r94+1424];
	fma.rn.f32 	%f531, %f91, %f530, %f519;
	fma.rn.f32 	%f532, %f528, %f95, %f520;
	fma.rn.f32 	%f533, %f95, %f530, %f521;
	ld.shared.f32 	%f534, [%r94+276];
	fma.rn.f32 	%f535, %f534, %f105, %f523;
	ld.shared.f32 	%f536, [%r94+1300];
	fma.rn.f32 	%f537, %f105, %f536, %f525;
	fma.rn.f32 	%f538, %f534, %f109, %f526;
	fma.rn.f32 	%f539, %f109, %f536, %f527;
	ld.shared.f32 	%f540, [%r94+404];
	fma.rn.f32 	%f541, %f540, %f105, %f529;
	ld.shared.f32 	%f542, [%r94+1428];
	fma.rn.f32 	%f543, %f105, %f542, %f531;
	fma.rn.f32 	%f544, %f540, %f109, %f532;
	fma.rn.f32 	%f545, %f109, %f542, %f533;
	ld.shared.f32 	%f546, [%r94+280];
	fma.rn.f32 	%f547, %f546, %f119, %f535;
	ld.shared.f32 	%f548, [%r94+1304];
	fma.rn.f32 	%f549, %f119, %f548, %f537;
	fma.rn.f32 	%f550, %f546, %f123, %f538;
	fma.rn.f32 	%f551, %f123, %f548, %f539;
	ld.shared.f32 	%f552, [%r94+408];
	fma.rn.f32 	%f553, %f552, %f119, %f541;
	ld.shared.f32 	%f554, [%r94+1432];
	fma.rn.f32 	%f555, %f119, %f554, %f543;
	fma.rn.f32 	%f556, %f552, %f123, %f544;
	fma.rn.f32 	%f557, %f123, %f554, %f545;
	ld.shared.f32 	%f558, [%r94+284];
	fma.rn.f32 	%f559, %f558, %f133, %f547;
	ld.shared.f32 	%f560, [%r94+1308];
	fma.rn.f32 	%f561, %f133, %f560, %f549;
	fma.rn.f32 	%f562, %f558, %f137, %f550;
	fma.rn.f32 	%f563, %f137, %f560, %f551;
	ld.shared.f32 	%f564, [%r94+412];
	fma.rn.f32 	%f565, %f564, %f133, %f553;
	ld.shared.f32 	%f566, [%r94+1436];
	fma.rn.f32 	%f567, %f133, %f566, %f555;
	fma.rn.f32 	%f568, %f564, %f137, %f556;
	fma.rn.f32 	%f569, %f137, %f566, %f557;
	ld.shared.f32 	%f570, [%r94+288];
	fma.rn.f32 	%f571, %f570, %f147, %f559;
	ld.shared.f32 	%f572, [%r94+1312];
	fma.rn.f32 	%f573, %f147, %f572, %f561;
	fma.rn.f32 	%f574, %f570, %f151, %f562;
	fma.rn.f32 	%f575, %f151, %f572, %f563;
	ld.shared.f32 	%f576, [%r94+416];
	fma.rn.f32 	%f577, %f576, %f147, %f565;
	ld.shared.f32 	%f578, [%r94+1440];
	fma.rn.f32 	%f579, %f147, %f578, %f567;
	fma.rn.f32 	%f580, %f576, %f151, %f568;
	fma.rn.f32 	%f581, %f151, %f578, %f569;
	ld.shared.f32 	%f582, [%r94+292];
	fma.rn.f32 	%f583, %f582, %f161, %f571;
	ld.shared.f32 	%f584, [%r94+1316];
	fma.rn.f32 	%f585, %f161, %f584, %f573;
	fma.rn.f32 	%f586, %f582, %f165, %f574;
	fma.rn.f32 	%f587, %f165, %f584, %f575;
	ld.shared.f32 	%f588, [%r94+420];
	fma.rn.f32 	%f589, %f588, %f161, %f577;
	ld.shared.f32 	%f590, [%r94+1444];
	fma.rn.f32 	%f591, %f161, %f590, %f579;
	fma.rn.f32 	%f592, %f588, %f165, %f580;
	fma.rn.f32 	%f593, %f165, %f590, %f581;
	ld.shared.f32 	%f594, [%r94+296];
	fma.rn.f32 	%f595, %f594, %f175, %f583;
	ld.shared.f32 	%f596, [%r94+1320];
	fma.rn.f32 	%f597, %f175, %f596, %f585;
	fma.rn.f32 	%f598, %f594, %f179, %f586;
	fma.rn.f32 	%f599, %f179, %f596, %f587;
	ld.shared.f32 	%f600, [%r94+424];
	fma.rn.f32 	%f601, %f600, %f175, %f589;
	ld.shared.f32 	%f602, [%r94+1448];
	fma.rn.f32 	%f603, %f175, %f602, %f591;
	fma.rn.f32 	%f604, %f600, %f179, %f592;
	fma.rn.f32 	%f605, %f179, %f602, %f593;
	ld.shared.f32 	%f606, [%r94+300];
	fma.rn.f32 	%f607, %f606, %f189, %f595;
	ld.shared.f32 	%f608, [%r94+1324];
	fma.rn.f32 	%f609, %f189, %f608, %f597;
	fma.rn.f32 	%f610, %f606, %f193, %f598;
	fma.rn.f32 	%f611, %f193, %f608, %f599;
	ld.shared.f32 	%f612, [%r94+428];
	fma.rn.f32 	%f613, %f612, %f189, %f601;
	ld.shared.f32 	%f614, [%r94+1452];
	fma.rn.f32 	%f615, %f189, %f614, %f603;
	fma.rn.f32 	%f616, %f612, %f193, %f604;
	fma.rn.f32 	%f617, %f193, %f614, %f605;
	ld.shared.f32 	%f618, [%r94+304];
	fma.rn.f32 	%f619, %f618, %f203, %f607;
	ld.shared.f32 	%f620, [%r94+1328];
	fma.rn.f32 	%f621, %f203, %f620, %f609;
	fma.rn.f32 	%f622, %f618, %f207, %f610;
	fma.rn.f32 	%f623, %f207, %f620, %f611;
	ld.shared.f32 	%f624, [%r94+432];
	fma.rn.f32 	%f625, %f624, %f203, %f613;
	ld.shared.f32 	%f626, [%r94+1456];
	fma.rn.f32 	%f627, %f203, %f626, %f615;
	fma.rn.f32 	%f628, %f624, %f207, %f616;
	fma.rn.f32 	%f629, %f207, %f626, %f617;
	ld.shared.f32 	%f630, [%r94+308];
	fma.rn.f32 	%f631, %f630, %f217, %f619;
	ld.shared.f32 	%f632, [%r94+1332];
	fma.rn.f32 	%f633, %f217, %f632, %f621;
	fma.rn.f32 	%f634, %f630, %f221, %f622;
	fma.rn.f32 	%f635, %f221, %f632, %f623;
	ld.shared.f32 	%f636, [%r94+436];
	fma.rn.f32 	%f637, %f636, %f217, %f625;
	ld.shared.f32 	%f638, [%r94+1460];
	fma.rn.f32 	%f639, %f217, %f638, %f627;
	fma.rn.f32 	%f640, %f636, %f221, %f628;
	fma.rn.f32 	%f641, %f221, %f638, %f629;
	ld.shared.f32 	%f642, [%r94+312];
	fma.rn.f32 	%f643, %f642, %f231, %f631;
	ld.shared.f32 	%f644, [%r94+1336];
	fma.rn.f32 	%f645, %f231, %f644, %f633;
	fma.rn.f32 	%f646, %f642, %f235, %f634;
	fma.rn.f32 	%f647, %f235, %f644, %f635;
	ld.shared.f32 	%f648, [%r94+440];
	fma.rn.f32 	%f649, %f648, %f231, %f637;
	ld.shared.f32 	%f650, [%r94+1464];
	fma.rn.f32 	%f651, %f231, %f650, %f639;
	fma.rn.f32 	%f652, %f648, %f235, %f640;
	fma.rn.f32 	%f653, %f235, %f650, %f641;
	ld.shared.f32 	%f654, [%r94+316];
	fma.rn.f32 	%f655, %f654, %f245, %f643;
	ld.shared.f32 	%f656, [%r94+1340];
	fma.rn.f32 	%f657, %f245, %f656, %f645;
	fma.rn.f32 	%f658, %f654, %f249, %f646;
	fma.rn.f32 	%f659, %f249, %f656, %f647;
	ld.shared.f32 	%f660, [%r94+444];
	fma.rn.f32 	%f661, %f660, %f245, %f649;
	ld.shared.f32 	%f662, [%r94+1468];
	fma.rn.f32 	%f663, %f245, %f662, %f651;
	fma.rn.f32 	%f664, %f660, %f249, %f652;
	fma.rn.f32 	%f665, %f249, %f662, %f653;
	ld.shared.f32 	%f666, [%r94+320];
	fma.rn.f32 	%f667, %f666, %f259, %f655;
	ld.shared.f32 	%f668, [%r94+1344];
	fma.rn.f32 	%f669, %f259, %f668, %f657;
	fma.rn.f32 	%f670, %f666, %f263, %f658;
	fma.rn.f32 	%f671, %f263, %f668, %f659;
	ld.shared.f32 	%f672, [%r94+448];
	fma.rn.f32 	%f673, %f672, %f259, %f661;
	ld.shared.f32 	%f674, [%r94+1472];
	fma.rn.f32 	%f675, %f259, %f674, %f663;
	fma.rn.f32 	%f676, %f672, %f263, %f664;
	fma.rn.f32 	%f677, %f263, %f674, %f665;
	ld.shared.f32 	%f678, [%r94+324];
	fma.rn.f32 	%f679, %f678, %f273, %f667;
	ld.shared.f32 	%f680, [%r94+1348];
	fma.rn.f32 	%f681, %f273, %f680, %f669;
	fma.rn.f32 	%f682, %f678, %f277, %f670;
	fma.rn.f32 	%f683, %f277, %f680, %f671;
	ld.shared.f32 	%f684, [%r94+452];
	fma.rn.f32 	%f685, %f684, %f273, %f673;
	ld.shared.f32 	%f686, [%r94+1476];
	fma.rn.f32 	%f687, %f273, %f686, %f675;
	fma.rn.f32 	%f688, %f684, %f277, %f676;
	fma.rn.f32 	%f689, %f277, %f686, %f677;
	ld.shared.f32 	%f690, [%r94+328];
	fma.rn.f32 	%f691, %f690, %f287, %f679;
	ld.shared.f32 	%f692, [%r94+1352];
	fma.rn.f32 	%f693, %f287, %f692, %f681;
	fma.rn.f32 	%f694, %f690, %f291, %f682;
	fma.rn.f32 	%f695, %f291, %f692, %f683;
	ld.shared.f32 	%f696, [%r94+456];
	fma.rn.f32 	%f697, %f696, %f287, %f685;
	ld.shared.f32 	%f698, [%r94+1480];
	fma.rn.f32 	%f699, %f287, %f698, %f687;
	fma.rn.f32 	%f700, %f696, %f291, %f688;
	fma.rn.f32 	%f701, %f291, %f698, %f689;
	ld.shared.f32 	%f702, [%r94+332];
	fma.rn.f32 	%f703, %f702, %f301, %f691;
	ld.shared.f32 	%f704, [%r94+1356];
	fma.rn.f32 	%f705, %f301, %f704, %f693;
	fma.rn.f32 	%f706, %f702, %f305, %f694;
	fma.rn.f32 	%f707, %f305, %f704, %f695;
	ld.shared.f32 	%f708, [%r94+460];
	fma.rn.f32 	%f709, %f708, %f301, %f697;
	ld.shared.f32 	%f710, [%r94+1484];
	fma.rn.f32 	%f711, %f301, %f710, %f699;
	fma.rn.f32 	%f712, %f708, %f305, %f700;
	fma.rn.f32 	%f713, %f305, %f710, %f701;
	ld.shared.f32 	%f714, [%r94+336];
	fma.rn.f32 	%f715, %f714, %f315, %f703;
	ld.shared.f32 	%f716, [%r94+1360];
	fma.rn.f32 	%f717, %f315, %f716, %f705;
	fma.rn.f32 	%f718, %f714, %f319, %f706;
	fma.rn.f32 	%f719, %f319, %f716, %f707;
	ld.shared.f32 	%f720, [%r94+464];
	fma.rn.f32 	%f721, %f720, %f315, %f709;
	ld.shared.f32 	%f722, [%r94+1488];
	fma.rn.f32 	%f723, %f315, %f722, %f711;
	fma.rn.f32 	%f724, %f720, %f319, %f712;
	fma.rn.f32 	%f725, %f319, %f722, %f713;
	ld.shared.f32 	%f726, [%r94+340];
	fma.rn.f32 	%f727, %f726, %f329, %f715;
	ld.shared.f32 	%f728, [%r94+1364];
	fma.rn.f32 	%f729, %f329, %f728, %f717;
	fma.rn.f32 	%f730, %f726, %f333, %f718;
	fma.rn.f32 	%f731, %f333, %f728, %f719;
	ld.shared.f32 	%f732, [%r94+468];
	fma.rn.f32 	%f733, %f732, %f329, %f721;
	ld.shared.f32 	%f734, [%r94+1492];
	fma.rn.f32 	%f735, %f329, %f734, %f723;
	fma.rn.f32 	%f736, %f732, %f333, %f724;
	fma.rn.f32 	%f737, %f333, %f734, %f725;
	ld.shared.f32 	%f738, [%r94+344];
	fma.rn.f32 	%f739, %f738, %f343, %f727;
	ld.shared.f32 	%f740, [%r94+1368];
	fma.rn.f32 	%f741, %f343, %f740, %f729;
	fma.rn.f32 	%f742, %f738, %f347, %f730;
	fma.rn.f32 	%f743, %f347, %f740, %f731;
	ld.shared.f32 	%f744, [%r94+472];
	fma.rn.f32 	%f745, %f744, %f343, %f733;
	ld.shared.f32 	%f746, [%r94+1496];
	fma.rn.f32 	%f747, %f343, %f746, %f735;
	fma.rn.f32 	%f748, %f744, %f347, %f736;
	fma.rn.f32 	%f749, %f347, %f746, %f737;
	ld.shared.f32 	%f750, [%r94+348];
	fma.rn.f32 	%f751, %f750, %f357, %f739;
	ld.shared.f32 	%f752, [%r94+1372];
	fma.rn.f32 	%f753, %f357, %f752, %f741;
	fma.rn.f32 	%f754, %f750, %f361, %f742;
	fma.rn.f32 	%f755, %f361, %f752, %f743;
	ld.shared.f32 	%f756, [%r94+476];
	fma.rn.f32 	%f757, %f756, %f357, %f745;
	ld.shared.f32 	%f758, [%r94+1500];
	fma.rn.f32 	%f759, %f357, %f758, %f747;
	fma.rn.f32 	%f760, %f756, %f361, %f748;
	fma.rn.f32 	%f761, %f361, %f758, %f749;
	ld.shared.f32 	%f762, [%r94+352];
	fma.rn.f32 	%f763, %f762, %f371, %f751;
	ld.shared.f32 	%f764, [%r94+1376];
	fma.rn.f32 	%f765, %f371, %f764, %f753;
	fma.rn.f32 	%f766, %f762, %f375, %f754;
	fma.rn.f32 	%f767, %f375, %f764, %f755;
	ld.shared.f32 	%f768, [%r94+480];
	fma.rn.f32 	%f769, %f768, %f371, %f757;
	ld.shared.f32 	%f770, [%r94+1504];
	fma.rn.f32 	%f771, %f371, %f770, %f759;
	fma.rn.f32 	%f772, %f768, %f375, %f760;
	fma.rn.f32 	%f773, %f375, %f770, %f761;
	ld.shared.f32 	%f774, [%r94+356];
	fma.rn.f32 	%f775, %f774, %f385, %f763;
	ld.shared.f32 	%f776, [%r94+1380];
	fma.rn.f32 	%f777, %f385, %f776, %f765;
	fma.rn.f32 	%f778, %f774, %f389, %f766;
	fma.rn.f32 	%f779, %f389, %f776, %f767;
	ld.shared.f32 	%f780, [%r94+484];
	fma.rn.f32 	%f781, %f780, %f385, %f769;
	ld.shared.f32 	%f782, [%r94+1508];
	fma.rn.f32 	%f783, %f385, %f782, %f771;
	fma.rn.f32 	%f784, %f780, %f389, %f772;
	fma.rn.f32 	%f785, %f389, %f782, %f773;
	ld.shared.f32 	%f786, [%r94+360];
	fma.rn.f32 	%f787, %f786, %f399, %f775;
	ld.shared.f32 	%f788, [%r94+1384];
	fma.rn.f32 	%f789, %f399, %f788, %f777;
	fma.rn.f32 	%f790, %f786, %f403, %f778;
	fma.rn.f32 	%f791, %f403, %f788, %f779;
	ld.shared.f32 	%f792, [%r94+488];
	fma.rn.f32 	%f793, %f792, %f399, %f781;
	ld.shared.f32 	%f794, [%r94+1512];
	fma.rn.f32 	%f795, %f399, %f794, %f783;
	fma.rn.f32 	%f796, %f792, %f403, %f784;
	fma.rn.f32 	%f797, %f403, %f794, %f785;
	ld.shared.f32 	%f798, [%r94+364];
	fma.rn.f32 	%f799, %f798, %f413, %f787;
	ld.shared.f32 	%f800, [%r94+1388];
	fma.rn.f32 	%f801, %f413, %f800, %f789;
	fma.rn.f32 	%f802, %f798, %f417, %f790;
	fma.rn.f32 	%f803, %f417, %f800, %f791;
	ld.shared.f32 	%f804, [%r94+492];
	fma.rn.f32 	%f805, %f804, %f413, %f793;
	ld.shared.f32 	%f806, [%r94+1516];
	fma.rn.f32 	%f807, %f413, %f806, %f795;
	fma.rn.f32 	%f808, %f804, %f417, %f796;
	fma.rn.f32 	%f809, %f417, %f806, %f797;
	ld.shared.f32 	%f810, [%r94+368];
	fma.rn.f32 	%f811, %f810, %f427, %f799;
	ld.shared.f32 	%f812, [%r94+1392];
	fma.rn.f32 	%f813, %f427, %f812, %f801;
	fma.rn.f32 	%f814, %f810, %f431, %f802;
	fma.rn.f32 	%f815, %f431, %f812, %f803;
	ld.shared.f32 	%f816, [%r94+496];
	fma.rn.f32 	%f817, %f816, %f427, %f805;
	ld.shared.f32 	%f818, [%r94+1520];
	fma.rn.f32 	%f819, %f427, %f818, %f807;
	fma.rn.f32 	%f820, %f816, %f431, %f808;
	fma.rn.f32 	%f821, %f431, %f818, %f809;
	ld.shared.f32 	%f822, [%r94+372];
	fma.rn.f32 	%f823, %f822, %f441, %f811;
	ld.shared.f32 	%f824, [%r94+1396];
	fma.rn.f32 	%f825, %f441, %f824, %f813;
	fma.rn.f32 	%f826, %f822, %f445, %f814;
	fma.rn.f32 	%f827, %f445, %f824, %f815;
	ld.shared.f32 	%f828, [%r94+500];
	fma.rn.f32 	%f829, %f828, %f441, %f817;
	ld.shared.f32 	%f830, [%r94+1524];
	fma.rn.f32 	%f831, %f441, %f830, %f819;
	fma.rn.f32 	%f832, %f828, %f445, %f820;
	fma.rn.f32 	%f833, %f445, %f830, %f821;
	ld.shared.f32 	%f834, [%r94+376];
	fma.rn.f32 	%f835, %f834, %f455, %f823;
	ld.shared.f32 	%f836, [%r94+1400];
	fma.rn.f32 	%f837, %f455, %f836, %f825;
	fma.rn.f32 	%f838, %f834, %f459, %f826;
	fma.rn.f32 	%f839, %f459, %f836, %f827;
	ld.shared.f32 	%f840, [%r94+504];
	fma.rn.f32 	%f841, %f840, %f455, %f829;
	ld.shared.f32 	%f842, [%r94+1528];
	fma.rn.f32 	%f843, %f455, %f842, %f831;
	fma.rn.f32 	%f844, %f840, %f459, %f832;
	fma.rn.f32 	%f845, %f459, %f842, %f833;
	ld.shared.f32 	%f846, [%r94+380];
	fma.rn.f32 	%f2518, %f846, %f469, %f835;
	ld.shared.f32 	%f847, [%r94+1404];
	fma.rn.f32 	%f2526, %f469, %f847, %f837;
	fma.rn.f32 	%f2519, %f846, %f471, %f838;
	fma.rn.f32 	%f2527, %f471, %f847, %f839;
	ld.shared.f32 	%f848, [%r94+508];
	fma.rn.f32 	%f2520, %f848, %f469, %f841;
	ld.shared.f32 	%f849, [%r94+1532];
	fma.rn.f32 	%f2528, %f469, %f849, %f843;
	fma.rn.f32 	%f2521, %f848, %f471, %f844;
	fma.rn.f32 	%f2529, %f471, %f849, %f845;
	add.s32 	%r117, %r117, 1;
	setp.ne.s32 	%p1, %r117, 18;
	@%p1 bra 	$L__BB0_1;
	ld.param.u64 	%rd85, [main_kernel0_param_2];
	cvta.to.global.u64 	%rd82, %rd85;
	// begin inline asm
	cp.async.wait_group 1;
	// end inline asm
	bar.sync 	0;
	shl.b32 	%r100, %r1, 4;
	and.b32  	%r101, %r100, 512;
	mov.u32 	%r102, _ZZ12main_kernel0E8A_shared;
	add.s32 	%r103, %r102, %r101;
	ld.shared.f32 	%f850, [%r103];
	shl.b32 	%r104, %r1, 1;
	and.b32  	%r105, %r104, 62;
	shl.b32 	%r106, %r1, 3;
	and.b32  	%r107, %r106, 248;
	mov.u32 	%r108, _ZZ12main_kernel0E8B_shared;
	add.s32 	%r109, %r108, %r107;
	ld.shared.f32 	%f851, [%r109];
	fma.rn.f32 	%f852, %f850, %f851, %f2514;
	ld.shared.f32 	%f853, [%r103+1024];
	fma.rn.f32 	%f854, %f851, %f853, %f2522;
	ld.shared.f32 	%f855, [%r109+4];
	fma.rn.f32 	%f856, %f850, %f855, %f2515;
	fma.rn.f32 	%f857, %f855, %f853, %f2523;
	ld.shared.f32 	%f858, [%r103+128];
	fma.rn.f32 	%f859, %f858, %f851, %f2516;
	ld.shared.f32 	%f860, [%r103+1152];
	fma.rn.f32 	%f861, %f851, %f860, %f2524;
	fma.rn.f32 	%f862, %f858, %f855, %f2517;
	fma.rn.f32 	%f863, %f855, %f860, %f2525;
	ld.shared.f32 	%f864, [%r103+4];
	ld.shared.f32 	%f865, [%r109+256];
	fma.rn.f32 	%f866, %f864, %f865, %f852;
	ld.shared.f32 	%f867, [%r103+1028];
	fma.rn.f32 	%f868, %f865, %f867, %f854;
	ld.shared.f32 	%f869, [%r109+260];
	fma.rn.f32 	%f870, %f864, %f869, %f856;
	fma.rn.f32 	%f871, %f869, %f867, %f857;
	ld.shared.f32 	%f872, [%r103+132];
	fma.rn.f32 	%f873, %f872, %f865, %f859;
	ld.shared.f32 	%f874, [%r103+1156];
	fma.rn.f32 	%f875, %f865, %f874, %f861;
	fma.rn.f32 	%f876, %f872, %f869, %f862;
	fma.rn.f32 	%f877, %f869, %f874, %f863;
	ld.shared.f32 	%f878, [%r103+8];
	ld.shared.f32 	%f879, [%r109+512];
	fma.rn.f32 	%f880, %f878, %f879, %f866;
	ld.shared.f32 	%f881, [%r103+1032];
	fma.rn.f32 	%f882, %f879, %f881, %f868;
	ld.shared.f32 	%f883, [%r109+516];
	fma.rn.f32 	%f884, %f878, %f883, %f870;
	fma.rn.f32 	%f885, %f883, %f881, %f871;
	ld.shared.f32 	%f886, [%r103+136];
	fma.rn.f32 	%f887, %f886, %f879, %f873;
	ld.shared.f32 	%f888, [%r103+1160];
	fma.rn.f32 	%f889, %f879, %f888, %f875;
	fma.rn.f32 	%f890, %f886, %f883, %f876;
	fma.rn.f32 	%f891, %f883, %f888, %f877;
	ld.shared.f32 	%f892, [%r103+12];
	ld.shared.f32 	%f893, [%r109+768];
	fma.rn.f32 	%f894, %f892, %f893, %f880;
	ld.shared.f32 	%f895, [%r103+1036];
	fma.rn.f32 	%f896, %f893, %f895, %f882;
	ld.shared.f32 	%f897, [%r109+772];
	fma.rn.f32 	%f898, %f892, %f897, %f884;
	fma.rn.f32 	%f899, %f897, %f895, %f885;
	ld.shared.f32 	%f900, [%r103+140];
	fma.rn.f32 	%f901, %f900, %f893, %f887;
	ld.shared.f32 	%f902, [%r103+1164];
	fma.rn.f32 	%f903, %f893, %f902, %f889;
	fma.rn.f32 	%f904, %f900, %f897, %f890;
	fma.rn.f32 	%f905, %f897, %f902, %f891;
	ld.shared.f32 	%f906, [%r103+16];
	ld.shared.f32 	%f907, [%r109+1024];
	fma.rn.f32 	%f908, %f906, %f907, %f894;
	ld.shared.f32 	%f909, [%r103+1040];
	fma.rn.f32 	%f910, %f907, %f909, %f896;
	ld.shared.f32 	%f911, [%r109+1028];
	fma.rn.f32 	%f912, %f906, %f911, %f898;
	fma.rn.f32 	%f913, %f911, %f909, %f899;
	ld.shared.f32 	%f914, [%r103+144];
	fma.rn.f32 	%f915, %f914, %f907, %f901;
	ld.shared.f32 	%f916, [%r103+1168];
	fma.rn.f32 	%f917, %f907, %f916, %f903;
	fma.rn.f32 	%f918, %f914, %f911, %f904;
	fma.rn.f32 	%f919, %f911, %f916, %f905;
	ld.shared.f32 	%f920, [%r103+20];
	ld.shared.f32 	%f921, [%r109+1280];
	fma.rn.f32 	%f922, %f920, %f921, %f908;
	ld.shared.f32 	%f923, [%r103+1044];
	fma.rn.f32 	%f924, %f921, %f923, %f910;
	ld.shared.f32 	%f925, [%r109+1284];
	fma.rn.f32 	%f926, %f920, %f925, %f912;
	fma.rn.f32 	%f927, %f925, %f923, %f913;
	ld.shared.f32 	%f928, [%r103+148];
	fma.rn.f32 	%f929, %f928, %f921, %f915;
	ld.shared.f32 	%f930, [%r103+1172];
	fma.rn.f32 	%f931, %f921, %f930, %f917;
	fma.rn.f32 	%f932, %f928, %f925, %f918;
	fma.rn.f32 	%f933, %f925, %f930, %f919;
	ld.shared.f32 	%f934, [%r103+24];
	ld.shared.f32 	%f935, [%r109+1536];
	fma.rn.f32 	%f936, %f934, %f935, %f922;
	ld.shared.f32 	%f937, [%r103+1048];
	fma.rn.f32 	%f938, %f935, %f937, %f924;
	ld.shared.f32 	%f939, [%r109+1540];
	fma.rn.f32 	%f940, %f934, %f939, %f926;
	fma.rn.f32 	%f941, %f939, %f937, %f927;
	ld.shared.f32 	%f942, [%r103+152];
	fma.rn.f32 	%f943, %f942, %f935, %f929;
	ld.shared.f32 	%f944, [%r103+1176];
	fma.rn.f32 	%f945, %f935, %f944, %f931;
	fma.rn.f32 	%f946, %f942, %f939, %f932;
	fma.rn.f32 	%f947, %f939, %f944, %f933;
	ld.shared.f32 	%f948, [%r103+28];
	ld.shared.f32 	%f949, [%r109+1792];
	fma.rn.f32 	%f950, %f948, %f949, %f936;
	ld.shared.f32 	%f951, [%r103+1052];
	fma.rn.f32 	%f952, %f949, %f951, %f938;
	ld.shared.f32 	%f953, [%r109+1796];
	fma.rn.f32 	%f954, %f948, %f953, %f940;
	fma.rn.f32 	%f955, %f953, %f951, %f941;
	ld.shared.f32 	%f956, [%r103+156];
	fma.rn.f32 	%f957, %f956, %f949, %f943;
	ld.shared.f32 	%f958, [%r103+1180];
	fma.rn.f32 	%f959, %f949, %f958, %f945;
	fma.rn.f32 	%f960, %f956, %f953, %f946;
	fma.rn.f32 	%f961, %f953, %f958, %f947;
	ld.shared.f32 	%f962, [%r103+32];
	ld.shared.f32 	%f963, [%r109+2048];
	fma.rn.f32 	%f964, %f962, %f963, %f950;
	ld.shared.f32 	%f965, [%r103+1056];
	fma.rn.f32 	%f966, %f963, %f965, %f952;
	ld.shared.f32 	%f967, [%r109+2052];
	fma.rn.f32 	%f968, %f962, %f967, %f954;
	fma.rn.f32 	%f969, %f967, %f965, %f955;
	ld.shared.f32 	%f970, [%r103+160];
	fma.rn.f32 	%f971, %f970, %f963, %f957;
	ld.shared.f32 	%f972, [%r103+1184];
	fma.rn.f32 	%f973, %f963, %f972, %f959;
	fma.rn.f32 	%f974, %f970, %f967, %f960;
	fma.rn.f32 	%f975, %f967, %f972, %f961;
	ld.shared.f32 	%f976, [%r103+36];
	ld.shared.f32 	%f977, [%r109+2304];
	fma.rn.f32 	%f978, %f976, %f977, %f964;
	ld.shared.f32 	%f979, [%r103+1060];
	fma.rn.f32 	%f980, %f977, %f979, %f966;
	ld.shared.f32 	%f981, [%r109+2308];
	fma.rn.f32 	%f982, %f976, %f981, %f968;
	fma.rn.f32 	%f983, %f981, %f979, %f969;
	ld.shared.f32 	%f984, [%r103+164];
	fma.rn.f32 	%f985, %f984, %f977, %f971;
	ld.shared.f32 	%f986, [%r103+1188];
	fma.rn.f32 	%f987, %f977, %f986, %f973;
	fma.rn.f32 	%f988, %f984, %f981, %f974;
	fma.rn.f32 	%f989, %f981, %f986, %f975;
	ld.shared.f32 	%f990, [%r103+40];
	ld.shared.f32 	%f991, [%r109+2560];
	fma.rn.f32 	%f992, %f990, %f991, %f978;
	ld.shared.f32 	%f993, [%r103+1064];
	fma.rn.f32 	%f994, %f991, %f993, %f980;
	ld.shared.f32 	%f995, [%r109+2564];
	fma.rn.f32 	%f996, %f990, %f995, %f982;
	fma.rn.f32 	%f997, %f995, %f993, %f983;
	ld.shared.f32 	%f998, [%r103+168];
	fma.rn.f32 	%f999, %f998, %f991, %f985;
	ld.shared.f32 	%f1000, [%r103+1192];
	fma.rn.f32 	%f1001, %f991, %f1000, %f987;
	fma.rn.f32 	%f1002, %f998, %f995, %f988;
	fma.rn.f32 	%f1003, %f995, %f1000, %f989;
	ld.shared.f32 	%f1004, [%r103+44];
	ld.shared.f32 	%f1005, [%r109+2816];
	fma.rn.f32 	%f1006, %f1004, %f1005, %f992;
	ld.shared.f32 	%f1007, [%r103+1068];
	fma.rn.f32 	%f1008, %f1005, %f1007, %f994;
	ld.shared.f32 	%f1009, [%r109+2820];
	fma.rn.f32 	%f1010, %f1004, %f1009, %f996;
	fma.rn.f32 	%f1011, %f1009, %f1007, %f997;
	ld.shared.f32 	%f1012, [%r103+172];
	fma.rn.f32 	%f1013, %f1012, %f1005, %f999;
	ld.shared.f32 	%f1014, [%r103+1196];
	fma.rn.f32 	%f1015, %f1005, %f1014, %f1001;
	fma.rn.f32 	%f1016, %f1012, %f1009, %f1002;
	fma.rn.f32 	%f1017, %f1009, %f1014, %f1003;
	ld.shared.f32 	%f1018, [%r103+48];
	ld.shared.f32 	%f1019, [%r109+3072];
	fma.rn.f32 	%f1020, %f1018, %f1019, %f1006;
	ld.shared.f32 	%f1021, [%r103+1072];
	fma.rn.f32 	%f1022, %f1019, %f1021, %f1008;
	ld.shared.f32 	%f1023, [%r109+3076];
	fma.rn.f32 	%f1024, %f1018, %f1023, %f1010;
	fma.rn.f32 	%f1025, %f1023, %f1021, %f1011;
	ld.shared.f32 	%f1026, [%r103+176];
	fma.rn.f32 	%f1027, %f1026, %f1019, %f1013;
	ld.shared.f32 	%f1028, [%r103+1200];
	fma.rn.f32 	%f1029, %f1019, %f1028, %f1015;
	fma.rn.f32 	%f1030, %f1026, %f1023, %f1016;
	fma.rn.f32 	%f1031, %f1023, %f1028, %f1017;
	ld.shared.f32 	%f1032, [%r103+52];
	ld.shared.f32 	%f1033, [%r109+3328];
	fma.rn.f32 	%f1034, %f1032, %f1033, %f1020;
	ld.shared.f32 	%f1035, [%r103+1076];
	fma.rn.f32 	%f1036, %f1033, %f1035, %f1022;
	ld.shared.f32 	%f1037, [%r109+3332];
	fma.rn.f32 	%f1038, %f1032, %f1037, %f1024;
	fma.rn.f32 	%f1039, %f1037, %f1035, %f1025;
	ld.shared.f32 	%f1040, [%r103+180];
	fma.rn.f32 	%f1041, %f1040, %f1033, %f1027;
	ld.shared.f32 	%f1042, [%r103+1204];
	fma.rn.f32 	%f1043, %f1033, %f1042, %f1029;
	fma.rn.f32 	%f1044, %f1040, %f1037, %f1030;
	fma.rn.f32 	%f1045, %f1037, %f1042, %f1031;
	ld.shared.f32 	%f1046, [%r103+56];
	ld.shared.f32 	%f1047, [%r109+3584];
	fma.rn.f32 	%f1048, %f1046, %f1047, %f1034;
	ld.shared.f32 	%f1049, [%r103+1080];
	fma.rn.f32 	%f1050, %f1047, %f1049, %f1036;
	ld.shared.f32 	%f1051, [%r109+3588];
	fma.rn.f32 	%f1052, %f1046, %f1051, %f1038;
	fma.rn.f32 	%f1053, %f1051, %f1049, %f1039;
	ld.shared.f32 	%f1054, [%r103+184];
	fma.rn.f32 	%f1055, %f1054, %f1047, %f1041;
	ld.shared.f32 	%f1056, [%r103+1208];
	fma.rn.f32 	%f1057, %f1047, %f1056, %f1043;
	fma.rn.f32 	%f1058, %f1054, %f1051, %f1044;
	fma.rn.f32 	%f1059, %f1051, %f1056, %f1045;
	ld.shared.f32 	%f1060, [%r103+60];
	ld.shared.f32 	%f1061, [%r109+3840];
	fma.rn.f32 	%f1062, %f1060, %f1061, %f1048;
	ld.shared.f32 	%f1063, [%r103+1084];
	fma.rn.f32 	%f1064, %f1061, %f1063, %f1050;
	ld.shared.f32 	%f1065, [%r109+3844];
	fma.rn.f32 	%f1066, %f1060, %f1065, %f1052;
	fma.rn.f32 	%f1067, %f1065, %f1063, %f1053;
	ld.shared.f32 	%f1068, [%r103+188];
	fma.rn.f32 	%f1069, %f1068, %f1061, %f1055;
	ld.shared.f32 	%f1070, [%r103+1212];
	fma.rn.f32 	%f1071, %f1061, %f1070, %f1057;
	fma.rn.f32 	%f1072, %f1068, %f1065, %f1058;
	fma.rn.f32 	%f1073, %f1065, %f1070, %f1059;
	ld.shared.f32 	%f1074, [%r103+64];
	ld.shared.f32 	%f1075, [%r109+4096];
	fma.rn.f32 	%f1076, %f1074, %f1075, %f1062;
	ld.shared.f32 	%f1077, [%r103+1088];
	fma.rn.f32 	%f1078, %f1075, %f1077, %f1064;
	ld.shared.f32 	%f1079, [%r109+4100];
	fma.rn.f32 	%f1080, %f1074, %f1079, %f1066;
	fma.rn.f32 	%f1081, %f1079, %f1077, %f1067;
	ld.shared.f32 	%f1082, [%r103+192];
	fma.rn.f32 	%f1083, %f1082, %f1075, %f1069;
	ld.shared.f32 	%f1084, [%r103+1216];
	fma.rn.f32 	%f1085, %f1075, %f1084, %f1071;
	fma.rn.f32 	%f1086, %f1082, %f1079, %f1072;
	fma.rn.f32 	%f1087, %f1079, %f1084, %f1073;
	ld.shared.f32 	%f1088, [%r103+68];
	ld.shared.f32 	%f1089, [%r109+4352];
	fma.rn.f32 	%f1090, %f1088, %f1089, %f1076;
	ld.shared.f32 	%f1091, [%r103+1092];
	fma.rn.f32 	%f1092, %f1089, %f1091, %f1078;
	ld.shared.f32 	%f1093, [%r109+4356];
	fma.rn.f32 	%f1094, %f1088, %f1093, %f1080;
	fma.rn.f32 	%f1095, %f1093, %f1091, %f1081;
	ld.shared.f32 	%f1096, [%r103+196];
	fma.rn.f32 	%f1097, %f1096, %f1089, %f1083;
	ld.shared.f32 	%f1098, [%r103+1220];
	fma.rn.f32 	%f1099, %f1089, %f1098, %f1085;
	fma.rn.f32 	%f1100, %f1096, %f1093, %f1086;
	fma.rn.f32 	%f1101, %f1093, %f1098, %f1087;
	ld.shared.f32 	%f1102, [%r103+72];
	ld.shared.f32 	%f1103, [%r109+4608];
	fma.rn.f32 	%f1104, %f1102, %f1103, %f1090;
	ld.shared.f32 	%f1105, [%r103+1096];
	fma.rn.f32 	%f1106, %f1103, %f1105, %f1092;
	ld.shared.f32 	%f1107, [%r109+4612];
	fma.rn.f32 	%f1108, %f1102, %f1107, %f1094;
	fma.rn.f32 	%f1109, %f1107, %f1105, %f1095;
	ld.shared.f32 	%f1110, [%r103+200];
	fma.rn.f32 	%f1111, %f1110, %f1103, %f1097;
	ld.shared.f32 	%f1112, [%r103+1224];
	fma.rn.f32 	%f1113, %f1103, %f1112, %f1099;
	fma.rn.f32 	%f1114, %f1110, %f1107, %f1100;
	fma.rn.f32 	%f1115, %f1107, %f1112, %f1101;
	ld.shared.f32 	%f1116, [%r103+76];
	ld.shared.f32 	%f1117, [%r109+4864];
	fma.rn.f32 	%f1118, %f1116, %f1117, %f1104;
	ld.shared.f32 	%f1119, [%r103+1100];
	fma.rn.f32 	%f1120, %f1117, %f1119, %f1106;
	ld.shared.f32 	%f1121, [%r109+4868];
	fma.rn.f32 	%f1122, %f1116, %f1121, %f1108;
	fma.rn.f32 	%f1123, %f1121, %f1119, %f1109;
	ld.shared.f32 	%f1124, [%r103+204];
	fma.rn.f32 	%f1125, %f1124, %f1117, %f1111;
	ld.shared.f32 	%f1126, [%r103+1228];
	fma.rn.f32 	%f1127, %f1117, %f1126, %f1113;
	fma.rn.f32 	%f1128, %f1124, %f1121, %f1114;
	fma.rn.f32 	%f1129, %f1121, %f1126, %f1115;
	ld.shared.f32 	%f1130, [%r103+80];
	ld.shared.f32 	%f1131, [%r109+5120];
	fma.rn.f32 	%f1132, %f1130, %f1131, %f1118;
	ld.shared.f32 	%f1133, [%r103+1104];
	fma.rn.f32 	%f1134, %f1131, %f1133, %f1120;
	ld.shared.f32 	%f1135, [%r109+5124];
	fma.rn.f32 	%f1136, %f1130, %f1135, %f1122;
	fma.rn.f32 	%f1137, %f1135, %f1133, %f1123;
	ld.shared.f32 	%f1138, [%r103+208];
	fma.rn.f32 	%f1139, %f1138, %f1131, %f1125;
	ld.shared.f32 	%f1140, [%r103+1232];
	fma.rn.f32 	%f1141, %f1131, %f1140, %f1127;
	fma.rn.f32 	%f1142, %f1138, %f1135, %f1128;
	fma.rn.f32 	%f1143, %f1135, %f1140, %f1129;
	ld.shared.f32 	%f1144, [%r103+84];
	ld.shared.f32 	%f1145, [%r109+5376];
	fma.rn.f32 	%f1146, %f1144, %f1145, %f1132;
	ld.shared.f32 	%f1147, [%r103+1108];
	fma.rn.f32 	%f1148, %f1145, %f1147, %f1134;
	ld.shared.f32 	%f1149, [%r109+5380];
	fma.rn.f32 	%f1150, %f1144, %f1149, %f1136;
	fma.rn.f32 	%f1151, %f1149, %f1147, %f1137;
	ld.shared.f32 	%f1152, [%r103+212];
	fma.rn.f32 	%f1153, %f1152, %f1145, %f1139;
	ld.shared.f32 	%f1154, [%r103+1236];
	fma.rn.f32 	%f1155, %f1145, %f1154, %f1141;
	fma.rn.f32 	%f1156, %f1152, %f1149, %f1142;
	fma.rn.f32 	%f1157, %f1149, %f1154, %f1143;
	ld.shared.f32 	%f1158, [%r103+88];
	ld.shared.f32 	%f1159, [%r109+5632];
	fma.rn.f32 	%f1160, %f1158, %f1159, %f1146;
	ld.shared.f32 	%f1161, [%r103+1112];
	fma.rn.f32 	%f1162, %f1159, %f1161, %f1148;
	ld.shared.f32 	%f1163, [%r109+5636];
	fma.rn.f32 	%f1164, %f1158, %f1163, %f1150;
	fma.rn.f32 	%f1165, %f1163, %f1161, %f1151;
	ld.shared.f32 	%f1166, [%r103+216];
	fma.rn.f32 	%f1167, %f1166, %f1159, %f1153;
	ld.shared.f32 	%f1168, [%r103+1240];
	fma.rn.f32 	%f1169, %f1159, %f1168, %f1155;
	fma.rn.f32 	%f1170, %f1166, %f1163, %f1156;
	fma.rn.f32 	%f1171, %f1163, %f1168, %f1157;
	ld.shared.f32 	%f1172, [%r103+92];
	ld.shared.f32 	%f1173, [%r109+5888];
	fma.rn.f32 	%f1174, %f1172, %f1173, %f1160;
	ld.shared.f32 	%f1175, [%r103+1116];
	fma.rn.f32 	%f1176, %f1173, %f1175, %f1162;
	ld.shared.f32 	%f1177, [%r109+5892];
	fma.rn.f32 	%f1178, %f1172, %f1177, %f1164;
	fma.rn.f32 	%f1179, %f1177, %f1175, %f1165;
	ld.shared.f32 	%f1180, [%r103+220];
	fma.rn.f32 	%f1181, %f1180, %f1173, %f1167;
	ld.shared.f32 	%f1182, [%r103+1244];
	fma.rn.f32 	%f1183, %f1173, %f1182, %f1169;
	fma.rn.f32 	%f1184, %f1180, %f1177, %f1170;
	fma.rn.f32 	%f1185, %f1177, %f1182, %f1171;
	ld.shared.f32 	%f1186, [%r103+96];
	ld.shared.f32 	%f1187, [%r109+6144];
	fma.rn.f32 	%f1188, %f1186, %f1187, %f1174;
	ld.shared.f32 	%f1189, [%r103+1120];
	fma.rn.f32 	%f1190, %f1187, %f1189, %f1176;
	ld.shared.f32 	%f1191, [%r109+6148];
	fma.rn.f32 	%f1192, %f1186, %f1191, %f1178;
	fma.rn.f32 	%f1193, %f1191, %f1189, %f1179;
	ld.shared.f32 	%f1194, [%r103+224];
	fma.rn.f32 	%f1195, %f1194, %f1187, %f1181;
	ld.shared.f32 	%f1196, [%r103+1248];
	fma.rn.f32 	%f1197, %f1187, %f1196, %f1183;
	fma.rn.f32 	%f1198, %f1194, %f1191, %f1184;
	fma.rn.f32 	%f1199, %f1191, %f1196, %f1185;
	ld.shared.f32 	%f1200, [%r103+100];
	ld.shared.f32 	%f1201, [%r109+6400];
	fma.rn.f32 	%f1202, %f1200, %f1201, %f1188;
	ld.shared.f32 	%f1203, [%r103+1124];
	fma.rn.f32 	%f1204, %f1201, %f1203, %f1190;
	ld.shared.f32 	%f1205, [%r109+6404];
	fma.rn.f32 	%f1206, %f1200, %f1205, %f1192;
	fma.rn.f32 	%f1207, %f1205, %f1203, %f1193;
	ld.shared.f32 	%f1208, [%r103+228];
	fma.rn.f32 	%f1209, %f1208, %f1201, %f1195;
	ld.shared.f32 	%f1210, [%r103+1252];
	fma.rn.f32 	%f1211, %f1201, %f1210, %f1197;
	fma.rn.f32 	%f1212, %f1208, %f1205, %f1198;
	fma.rn.f32 	%f1213, %f1205, %f1210, %f1199;
	ld.shared.f32 	%f1214, [%r103+104];
	ld.shared.f32 	%f1215, [%r109+6656];
	fma.rn.f32 	%f1216, %f1214, %f1215, %f1202;
	ld.shared.f32 	%f1217, [%r103+1128];
	fma.rn.f32 	%f1218, %f1215, %f1217, %f1204;
	ld.shared.f32 	%f1219, [%r109+6660];
	fma.rn.f32 	%f1220, %f1214, %f1219, %f1206;
	fma.rn.f32 	%f1221, %f1219, %f1217, %f1207;
	ld.shared.f32 	%f1222, [%r103+232];
	fma.rn.f32 	%f1223, %f1222, %f1215, %f1209;
	ld.shared.f32 	%f1224, [%r103+1256];
	fma.rn.f32 	%f1225, %f1215, %f1224, %f1211;
	fma.rn.f32 	%f1226, %f1222, %f1219, %f1212;
	fma.rn.f32 	%f1227, %f1219, %f1224, %f1213;
	ld.shared.f32 	%f1228, [%r103+108];
	ld.shared.f32 	%f1229, [%r109+6912];
	fma.rn.f32 	%f1230, %f1228, %f1229, %f1216;
	ld.shared.f32 	%f1231, [%r103+1132];
	fma.rn.f32 	%f1232, %f1229, %f1231, %f1218;
	ld.shared.f32 	%f1233, [%r109+6916];
	fma.rn.f32 	%f1234, %f1228, %f1233, %f1220;
	fma.rn.f32 	%f1235, %f1233, %f1231, %f1221;
	ld.shared.f32 	%f1236, [%r103+236];
	fma.rn.f32 	%f1237, %f1236, %f1229, %f1223;
	ld.shared.f32 	%f1238, [%r103+1260];
	fma.rn.f32 	%f1239, %f1229, %f1238, %f1225;
	fma.rn.f32 	%f1240, %f1236, %f1233, %f1226;
	fma.rn.f32 	%f1241, %f1233, %f1238, %f1227;
	ld.shared.f32 	%f1242, [%r103+112];
	ld.shared.f32 	%f1243, [%r109+7168];
	fma.rn.f32 	%f1244, %f1242, %f1243, %f1230;
	ld.shared.f32 	%f1245, [%r103+1136];
	fma.rn.f32 	%f1246, %f1243, %f1245, %f1232;
	ld.shared.f32 	%f1247, [%r109+7172];
	fma.rn.f32 	%f1248, %f1242, %f1247, %f1234;
	fma.rn.f32 	%f1249, %f1247, %f1245, %f1235;
	ld.shared.f32 	%f1250, [%r103+240];
	fma.rn.f32 	%f1251, %f1250, %f1243, %f1237;
	ld.shared.f32 	%f1252, [%r103+1264];
	fma.rn.f32 	%f1253, %f1243, %f1252, %f1239;
	fma.rn.f32 	%f1254, %f1250, %f1247, %f1240;
	fma.rn.f32 	%f1255, %f1247, %f1252, %f1241;
	ld.shared.f32 	%f1256, [%r103+116];
	ld.shared.f32 	%f1257, [%r109+7424];
	fma.rn.f32 	%f1258, %f1256, %f1257, %f1244;
	ld.shared.f32 	%f1259, [%r103+1140];
	fma.rn.f32 	%f1260, %f1257, %f1259, %f1246;
	ld.shared.f32 	%f1261, [%r109+7428];
	fma.rn.f32 	%f1262, %f1256, %f1261, %f1248;
	fma.rn.f32 	%f1263, %f1261, %f1259, %f1249;
	ld.shared.f32 	%f1264, [%r103+244];
	fma.rn.f32 	%f1265, %f1264, %f1257, %f1251;
	ld.shared.f32 	%f1266, [%r103+1268];
	fma.rn.f32 	%f1267, %f1257, %f1266, %f1253;
	fma.rn.f32 	%f1268, %f1264, %f1261, %f1254;
	fma.rn.f32 	%f1269, %f1261, %f1266, %f1255;
	ld.shared.f32 	%f1270, [%r103+120];
	ld.shared.f32 	%f1271, [%r109+7680];
	fma.rn.f32 	%f1272, %f1270, %f1271, %f1258;
	ld.shared.f32 	%f1273, [%r103+1144];
	fma.rn.f32 	%f1274, %f1271, %f1273, %f1260;
	ld.shared.f32 	%f1275, [%r109+7684];
	fma.rn.f32 	%f1276, %f1270, %f1275, %f1262;
	fma.rn.f32 	%f1277, %f1275, %f1273, %f1263;
	ld.shared.f32 	%f1278, [%r103+248];
	fma.rn.f32 	%f1279, %f1278, %f1271, %f1265;
	ld.shared.f32 	%f1280, [%r103+1272];
	fma.rn.f32 	%f1281, %f1271, %f1280, %f1267;
	fma.rn.f32 	%f1282, %f1278, %f1275, %f1268;
	fma.rn.f32 	%f1283, %f1275, %f1280, %f1269;
	ld.shared.f32 	%f1284, [%r103+124];
	ld.shared.f32 	%f1285, [%r109+7936];
	fma.rn.f32 	%f1286, %f1284, %f1285, %f1272;
	ld.shared.f32 	%f1287, [%r103+1148];
	fma.rn.f32 	%f1288, %f1285, %f1287, %f1274;
	ld.shared.f32 	%f1289, [%r109+7940];
	fma.rn.f32 	%f1290, %f1284, %f1289, %f1276;
	fma.rn.f32 	%f1291, %f1289, %f1287, %f1277;
	ld.shared.f32 	%f1292, [%r103+252];
	fma.rn.f32 	%f1293, %f1292, %f1285, %f1279;
	ld.shared.f32 	%f1294, [%r103+1276];
	fma.rn.f32 	%f1295, %f1285, %f1294, %f1281;
	fma.rn.f32 	%f1296, %f1292, %f1289, %f1282;
	fma.rn.f32 	%f1297, %f1289, %f1294, %f1283;
	ld.shared.f32 	%f1298, [%r103+256];
	fma.rn.f32 	%f1299, %f1298, %f851, %f2518;
	ld.shared.f32 	%f1300, [%r103+1280];
	fma.rn.f32 	%f1301, %f851, %f1300, %f2526;
	fma.rn.f32 	%f1302, %f1298, %f855, %f2519;
	fma.rn.f32 	%f1303, %f855, %f1300, %f2527;
	ld.shared.f32 	%f1304, [%r103+384];
	fma.rn.f32 	%f1305, %f1304, %f851, %f2520;
	ld.shared.f32 	%f1306, [%r103+1408];
	fma.rn.f32 	%f1307, %f851, %f1306, %f2528;
	fma.rn.f32 	%f1308, %f1304, %f855, %f2521;
	fma.rn.f32 	%f1309, %f855, %f1306, %f2529;
	ld.shared.f32 	%f1310, [%r103+260];
	fma.rn.f32 	%f1311, %f1310, %f865, %f1299;
	ld.shared.f32 	%f1312, [%r103+1284];
	fma.rn.f32 	%f1313, %f865, %f1312, %f1301;
	fma.rn.f32 	%f1314, %f1310, %f869, %f1302;
	fma.rn.f32 	%f1315, %f869, %f1312, %f1303;
	ld.shared.f32 	%f1316, [%r103+388];
	fma.rn.f32 	%f1317, %f1316, %f865, %f1305;
	ld.shared.f32 	%f1318, [%r103+1412];
	fma.rn.f32 	%f1319, %f865, %f1318, %f1307;
	fma.rn.f32 	%f1320, %f1316, %f869, %f1308;
	fma.rn.f32 	%f1321, %f869, %f1318, %f1309;
	ld.shared.f32 	%f1322, [%r103+264];
	fma.rn.f32 	%f1323, %f1322, %f879, %f1311;
	ld.shared.f32 	%f1324, [%r103+1288];
	fma.rn.f32 	%f1325, %f879, %f1324, %f1313;
	fma.rn.f32 	%f1326, %f1322, %f883, %f1314;
	fma.rn.f32 	%f1327, %f883, %f1324, %f1315;
	ld.shared.f32 	%f1328, [%r103+392];
	fma.rn.f32 	%f1329, %f1328, %f879, %f1317;
	ld.shared.f32 	%f1330, [%r103+1416];
	fma.rn.f32 	%f1331, %f879, %f1330, %f1319;
	fma.rn.f32 	%f1332, %f1328, %f883, %f1320;
	fma.rn.f32 	%f1333, %f883, %f1330, %f1321;
	ld.shared.f32 	%f1334, [%r103+268];
	fma.rn.f32 	%f1335, %f1334, %f893, %f1323;
	ld.shared.f32 	%f1336, [%r103+1292];
	fma.rn.f32 	%f1337, %f893, %f1336, %f1325;
	fma.rn.f32 	%f1338, %f1334, %f897, %f1326;
	fma.rn.f32 	%f1339, %f897, %f1336, %f1327;
	ld.shared.f32 	%f1340, [%r103+396];
	fma.rn.f32 	%f1341, %f1340, %f893, %f1329;
	ld.shared.f32 	%f1342, [%r103+1420];
	fma.rn.f32 	%f1343, %f893, %f1342, %f1331;
	fma.rn.f32 	%f1344, %f1340, %f897, %f1332;
	fma.rn.f32 	%f1345, %f897, %f1342, %f1333;
	ld.shared.f32 	%f1346, [%r103+272];
	fma.rn.f32 	%f1347, %f1346, %f907, %f1335;
	ld.shared.f32 	%f1348, [%r103+1296];
	fma.rn.f32 	%f1349, %f907, %f1348, %f1337;
	fma.rn.f32 	%f1350, %f1346, %f911, %f1338;
	fma.rn.f32 	%f1351, %f911, %f1348, %f1339;
	ld.shared.f32 	%f1352, [%r103+400];
	fma.rn.f32 	%f1353, %f1352, %f907, %f1341;
	ld.shared.f32 	%f1354, [%r103+1424];
	fma.rn.f32 	%f1355, %f907, %f1354, %f1343;
	fma.rn.f32 	%f1356, %f1352, %f911, %f1344;
	fma.rn.f32 	%f1357, %f911, %f1354, %f1345;
	ld.shared.f32 	%f1358, [%r103+276];
	fma.rn.f32 	%f1359, %f1358, %f921, %f1347;
	ld.shared.f32 	%f1360, [%r103+1300];
	fma.rn.f32 	%f1361, %f921, %f1360, %f1349;
	fma.rn.f32 	%f1362, %f1358, %f925, %f1350;
	fma.rn.f32 	%f1363, %f925, %f1360, %f1351;
	ld.shared.f32 	%f1364, [%r103+404];
	fma.rn.f32 	%f1365, %f1364, %f921, %f1353;
	ld.shared.f32 	%f1366, [%r103+1428];
	fma.rn.f32 	%f1367, %f921, %f1366, %f1355;
	fma.rn.f32 	%f1368, %f1364, %f925, %f1356;
	fma.rn.f32 	%f1369, %f925, %f1366, %f1357;
	ld.shared.f32 	%f1370, [%r103+280];
	fma.rn.f32 	%f1371, %f1370, %f935, %f1359;
	ld.shared.f32 	%f1372, [%r103+1304];
	fma.rn.f32 	%f1373, %f935, %f1372, %f1361;
	fma.rn.f32 	%f1374, %f1370, %f939, %f1362;
	fma.rn.f32 	%f1375, %f939, %f1372, %f1363;
	ld.shared.f32 	%f1376, [%r103+408];
	fma.rn.f32 	%f1377, %f1376, %f935, %f1365;
	ld.shared.f32 	%f1378, [%r103+1432];
	fma.rn.f32 	%f1379, %f935, %f1378, %f1367;
	fma.rn.f32 	%f1380, %f1376, %f939, %f1368;
	fma.rn.f32 	%f1381, %f939, %f1378, %f1369;
	ld.shared.f32 	%f1382, [%r103+284];
	fma.rn.f32 	%f1383, %f1382, %f949, %f1371;
	ld.shared.f32 	%f1384, [%r103+1308];
	fma.rn.f32 	%f1385, %f949, %f1384, %f1373;
	fma.rn.f32 	%f1386, %f1382, %f953, %f1374;
	fma.rn.f32 	%f1387, %f953, %f1384, %f1375;
	ld.shared.f32 	%f1388, [%r103+412];
	fma.rn.f32 	%f1389, %f1388, %f949, %f1377;
	ld.shared.f32 	%f1390, [%r103+1436];
	fma.rn.f32 	%f1391, %f949, %f1390, %f1379;
	fma.rn.f32 	%f1392, %f1388, %f953, %f1380;
	fma.rn.f32 	%f1393, %f953, %f1390, %f1381;
	ld.shared.f32 	%f1394, [%r103+288];
	fma.rn.f32 	%f1395, %f1394, %f963, %f1383;
	ld.shared.f32 	%f1396, [%r103+1312];
	fma.rn.f32 	%f1397, %f963, %f1396, %f1385;
	fma.rn.f32 	%f1398, %f1394, %f967, %f1386;
	fma.rn.f32 	%f1399, %f967, %f1396, %f1387;
	ld.shared.f32 	%f1400, [%r103+416];
	fma.rn.f32 	%f1401, %f1400, %f963, %f1389;
	ld.shared.f32 	%f1402, [%r103+1440];
	fma.rn.f32 	%f1403, %f963, %f1402, %f1391;
	fma.rn.f32 	%f1404, %f1400, %f967, %f1392;
	fma.rn.f32 	%f1405, %f967, %f1402, %f1393;
	ld.shared.f32 	%f1406, [%r103+292];
	fma.rn.f32 	%f1407, %f1406, %f977, %f1395;
	ld.shared.f32 	%f1408, [%r103+1316];
	fma.rn.f32 	%f1409, %f977, %f1408, %f1397;
	fma.rn.f32 	%f1410, %f1406, %f981, %f1398;
	fma.rn.f32 	%f1411, %f981, %f1408, %f1399;
	ld.shared.f32 	%f1412, [%r103+420];
	fma.rn.f32 	%f1413, %f1412, %f977, %f1401;
	ld.shared.f32 	%f1414, [%r103+1444];
	fma.rn.f32 	%f1415, %f977, %f1414, %f1403;
	fma.rn.f32 	%f1416, %f1412, %f981, %f1404;
	fma.rn.f32 	%f1417, %f981, %f1414, %f1405;
	ld.shared.f32 	%f1418, [%r103+296];
	fma.rn.f32 	%f1419, %f1418, %f991, %f1407;
	ld.shared.f32 	%f1420, [%r103+1320];
	fma.rn.f32 	%f1421, %f991, %f1420, %f1409;
	fma.rn.f32 	%f1422, %f1418, %f995, %f1410;
	fma.rn.f32 	%f1423, %f995, %f1420, %f1411;
	ld.shared.f32 	%f1424, [%r103+424];
	fma.rn.f32 	%f1425, %f1424, %f991, %f1413;
	ld.shared.f32 	%f1426, [%r103+1448];
	fma.rn.f32 	%f1427, %f991, %f1426, %f1415;
	fma.rn.f32 	%f1428, %f1424, %f995, %f1416;
	fma.rn.f32 	%f1429, %f995, %f1426, %f1417;
	ld.shared.f32 	%f1430, [%r103+300];
	fma.rn.f32 	%f1431, %f1430, %f1005, %f1419;
	ld.shared.f32 	%f1432, [%r103+1324];
	fma.rn.f32 	%f1433, %f1005, %f1432, %f1421;
	fma.rn.f32 	%f1434, %f1430, %f1009, %f1422;
	fma.rn.f32 	%f1435, %f1009, %f1432, %f1423;
	ld.shared.f32 	%f1436, [%r103+428];
	fma.rn.f32 	%f1437, %f1436, %f1005, %f1425;
	ld.shared.f32 	%f1438, [%r103+1452];
	fma.rn.f32 	%f1439, %f1005, %f1438, %f1427;
	fma.rn.f32 	%f1440, %f1436, %f1009, %f1428;
	fma.rn.f32 	%f1441, %f1009, %f1438, %f1429;
	ld.shared.f32 	%f1442, [%r103+304];
	fma.rn.f32 	%f1443, %f1442, %f1019, %f1431;
	ld.shared.f32 	%f1444, [%r103+1328];
	fma.rn.f32 	%f1445, %f1019, %f1444, %f1433;
	fma.rn.f32 	%f1446, %f1442, %f1023, %f1434;
	fma.rn.f32 	%f1447, %f1023, %f1444, %f1435;
	ld.shared.f32 	%f1448, [%r103+432];
	fma.rn.f32 	%f1449, %f1448, %f1019, %f1437;
	ld.shared.f32 	%f1450, [%r103+1456];
	fma.rn.f32 	%f1451, %f1019, %f1450, %f1439;
	fma.rn.f32 	%f1452, %f1448, %f1023, %f1440;
	fma.rn.f32 	%f1453, %f1023, %f1450, %f1441;
	ld.shared.f32 	%f1454, [%r103+308];
	fma.rn.f32 	%f1455, %f1454, %f1033, %f1443;
	ld.shared.f32 	%f1456, [%r103+1332];
	fma.rn.f32 	%f1457, %f1033, %f1456, %f1445;
	fma.rn.f32 	%f1458, %f1454, %f1037, %f1446;
	fma.rn.f32 	%f1459, %f1037, %f1456, %f1447;
	ld.shared.f32 	%f1460, [%r103+436];
	fma.rn.f32 	%f1461, %f1460, %f1033, %f1449;
	ld.shared.f32 	%f1462, [%r103+1460];
	fma.rn.f32 	%f1463, %f1033, %f1462, %f1451;
	fma.rn.f32 	%f1464, %f1460, %f1037, %f1452;
	fma.rn.f32 	%f1465, %f1037, %f1462, %f1453;
	ld.shared.f32 	%f1466, [%r103+312];
	fma.rn.f32 	%f1467, %f1466, %f1047, %f1455;
	ld.shared.f32 	%f1468, [%r103+1336];
	fma.rn.f32 	%f1469, %f1047, %f1468, %f1457;
	fma.rn.f32 	%f1470, %f1466, %f1051, %f1458;
	fma.rn.f32 	%f1471, %f1051, %f1468, %f1459;
	ld.shared.f32 	%f1472, [%r103+440];
	fma.rn.f32 	%f1473, %f1472, %f1047, %f1461;
	ld.shared.f32 	%f1474, [%r103+1464];
	fma.rn.f32 	%f1475, %f1047, %f1474, %f1463;
	fma.rn.f32 	%f1476, %f1472, %f1051, %f1464;
	fma.rn.f32 	%f1477, %f1051, %f1474, %f1465;
	ld.shared.f32 	%f1478, [%r103+316];
	fma.rn.f32 	%f1479, %f1478, %f1061, %f1467;
	ld.shared.f32 	%f1480, [%r103+1340];
	fma.rn.f32 	%f1481, %f1061, %f1480, %f1469;
	fma.rn.f32 	%f1482, %f1478, %f1065, %f1470;
	fma.rn.f32 	%f1483, %f1065, %f1480, %f1471;
	ld.shared.f32 	%f1484, [%r103+444];
	fma.rn.f32 	%f1485, %f1484, %f1061, %f1473;
	ld.shared.f32 	%f1486, [%r103+1468];
	fma.rn.f32 	%f1487, %f1061, %f1486, %f1475;
	fma.rn.f32 	%f1488, %f1484, %f1065, %f1476;
	fma.rn.f32 	%f1489, %f1065, %f1486, %f1477;
	ld.shared.f32 	%f1490, [%r103+320];
	fma.rn.f32 	%f1491, %f1490, %f1075, %f1479;
	ld.shared.f32 	%f1492, [%r103+1344];
	fma.rn.f32 	%f1493, %f1075, %f1492, %f1481;
	fma.rn.f32 	%f1494, %f1490, %f1079, %f1482;
	fma.rn.f32 	%f1495, %f1079, %f1492, %f1483;
	ld.shared.f32 	%f1496, [%r103+448];
	fma.rn.f32 	%f1497, %f1496, %f1075, %f1485;
	ld.shared.f32 	%f1498, [%r103+1472];
	fma.rn.f32 	%f1499, %f1075, %f1498, %f1487;
	fma.rn.f32 	%f1500, %f1496, %f1079, %f1488;
	fma.rn.f32 	%f1501, %f1079, %f1498, %f1489;
	ld.shared.f32 	%f1502, [%r103+324];
	fma.rn.f32 	%f1503, %f1502, %f1089, %f1491;
	ld.shared.f32 	%f1504, [%r103+1348];
	fma.rn.f32 	%f1505, %f1089, %f1504, %f1493;
	fma.rn.f32 	%f1506, %f1502, %f1093, %f1494;
	fma.rn.f32 	%f1507, %f1093, %f1504, %f1495;
	ld.shared.f32 	%f1508, [%r103+452];
	fma.rn.f32 	%f1509, %f1508, %f1089, %f1497;
	ld.shared.f32 	%f1510, [%r103+1476];
	fma.rn.f32 	%f1511, %f1089, %f1510, %f1499;
	fma.rn.f32 	%f1512, %f1508, %f1093, %f1500;
	fma.rn.f32 	%f1513, %f1093, %f1510, %f1501;
	ld.shared.f32 	%f1514, [%r103+328];
	fma.rn.f32 	%f1515, %f1514, %f1103, %f1503;
	ld.shared.f32 	%f1516, [%r103+1352];
	fma.rn.f32 	%f1517, %f1103, %f1516, %f1505;
	fma.rn.f32 	%f1518, %f1514, %f1107, %f1506;
	fma.rn.f32 	%f1519, %f1107, %f1516, %f1507;
	ld.shared.f32 	%f1520, [%r103+456];
	fma.rn.f32 	%f1521, %f1520, %f1103, %f1509;
	ld.shared.f32 	%f1522, [%r103+1480];
	fma.rn.f32 	%f1523, %f1103, %f1522, %f1511;
	fma.rn.f32 	%f1524, %f1520, %f1107, %f1512;
	fma.rn.f32 	%f1525, %f1107, %f1522, %f1513;
	ld.shared.f32 	%f1526, [%r103+332];
	fma.rn.f32 	%f1527, %f1526, %f1117, %f1515;
	ld.shared.f32 	%f1528, [%r103+1356];
	fma.rn.f32 	%f1529, %f1117, %f1528, %f1517;
	fma.rn.f32 	%f1530, %f1526, %f1121, %f1518;
	fma.rn.f32 	%f1531, %f1121, %f1528, %f1519;
	ld.shared.f32 	%f1532, [%r103+460];
	fma.rn.f32 	%f1533, %f1532, %f1117, %f1521;
	ld.shared.f32 	%f1534, [%r103+1484];
	fma.rn.f32 	%f1535, %f1117, %f1534, %f1523;
	fma.rn.f32 	%f1536, %f1532, %f1121, %f1524;
	fma.rn.f32 	%f1537, %f1121, %f1534, %f1525;
	ld.shared.f32 	%f1538, [%r103+336];
	fma.rn.f32 	%f1539, %f1538, %f1131, %f1527;
	ld.shared.f32 	%f1540, [%r103+1360];
	fma.rn.f32 	%f1541, %f1131, %f1540, %f1529;
	fma.rn.f32 	%f1542, %f1538, %f1135, %f1530;
	fma.rn.f32 	%f1543, %f1135, %f1540, %f1531;
	ld.shared.f32 	%f1544, [%r103+464];
	fma.rn.f32 	%f1545, %f1544, %f1131, %f1533;
	ld.shared.f32 	%f1546, [%r103+1488];
	fma.rn.f32 	%f1547, %f1131, %f1546, %f1535;
	fma.rn.f32 	%f1548, %f1544, %f1135, %f1536;
	fma.rn.f32 	%f1549, %f1135, %f1546, %f1537;
	ld.shared.f32 	%f1550, [%r103+340];
	fma.rn.f32 	%f1551, %f1550, %f1145, %f1539;
	ld.shared.f32 	%f1552, [%r103+1364];
	fma.rn.f32 	%f1553, %f1145, %f1552, %f1541;
	fma.rn.f32 	%f1554, %f1550, %f1149, %f1542;
	fma.rn.f32 	%f1555, %f1149, %f1552, %f1543;
	ld.shared.f32 	%f1556, [%r103+468];
	fma.rn.f32 	%f1557, %f1556, %f1145, %f1545;
	ld.shared.f32 	%f1558, [%r103+1492];
	fma.rn.f32 	%f1559, %f1145, %f1558, %f1547;
	fma.rn.f32 	%f1560, %f1556, %f1149, %f1548;
	fma.rn.f32 	%f1561, %f1149, %f1558, %f1549;
	ld.shared.f32 	%f1562, [%r103+344];
	fma.rn.f32 	%f1563, %f1562, %f1159, %f1551;
	ld.shared.f32 	%f1564, [%r103+1368];
	fma.rn.f32 	%f1565, %f1159, %f1564, %f1553;
	fma.rn.f32 	%f1566, %f1562, %f1163, %f1554;
	fma.rn.f32 	%f1567, %f1163, %f1564, %f1555;
	ld.shared.f32 	%f1568, [%r103+472];
	fma.rn.f32 	%f1569, %f1568, %f1159, %f1557;
	ld.shared.f32 	%f1570, [%r103+1496];
	fma.rn.f32 	%f1571, %f1159, %f1570, %f1559;
	fma.rn.f32 	%f1572, %f1568, %f1163, %f1560;
	fma.rn.f32 	%f1573, %f1163, %f1570, %f1561;
	ld.shared.f32 	%f1574, [%r103+348];
	fma.rn.f32 	%f1575, %f1574, %f1173, %f1563;
	ld.shared.f32 	%f1576, [%r103+1372];
	fma.rn.f32 	%f1577, %f1173, %f1576, %f1565;
	fma.rn.f32 	%f1578, %f1574, %f1177, %f1566;
	fma.rn.f32 	%f1579, %f1177, %f1576, %f1567;
	ld.shared.f32 	%f1580, [%r103+476];
	fma.rn.f32 	%f1581, %f1580, %f1173, %f1569;
	ld.shared.f32 	%f1582, [%r103+1500];
	fma.rn.f32 	%f1583, %f1173, %f1582, %f1571;
	fma.rn.f32 	%f1584, %f1580, %f1177, %f1572;
	fma.rn.f32 	%f1585, %f1177, %f1582, %f1573;
	ld.shared.f32 	%f1586, [%r103+352];
	fma.rn.f32 	%f1587, %f1586, %f1187, %f1575;
	ld.shared.f32 	%f1588, [%r103+1376];
	fma.rn.f32 	%f1589, %f1187, %f1588, %f1577;
	fma.rn.f32 	%f1590, %f1586, %f1191, %f1578;
	fma.rn.f32 	%f1591, %f1191, %f1588, %f1579;
	ld.shared.f32 	%f1592, [%r103+480];
	fma.rn.f32 	%f1593, %f1592, %f1187, %f1581;
	ld.shared.f32 	%f1594, [%r103+1504];
	fma.rn.f32 	%f1595, %f1187, %f1594, %f1583;
	fma.rn.f32 	%f1596, %f1592, %f1191, %f1584;
	fma.rn.f32 	%f1597, %f1191, %f1594, %f1585;
	ld.shared.f32 	%f1598, [%r103+356];
	fma.rn.f32 	%f1599, %f1598, %f1201, %f1587;
	ld.shared.f32 	%f1600, [%r103+1380];
	fma.rn.f32 	%f1601, %f1201, %f1600, %f1589;
	fma.rn.f32 	%f1602, %f1598, %f1205, %f1590;
	fma.rn.f32 	%f1603, %f1205, %f1600, %f1591;
	ld.shared.f32 	%f1604, [%r103+484];
	fma.rn.f32 	%f1605, %f1604, %f1201, %f1593;
	ld.shared.f32 	%f1606, [%r103+1508];
	fma.rn.f32 	%f1607, %f1201, %f1606, %f1595;
	fma.rn.f32 	%f1608, %f1604, %f1205, %f1596;
	fma.rn.f32 	%f1609, %f1205, %f1606, %f1597;
	ld.shared.f32 	%f1610, [%r103+360];
	fma.rn.f32 	%f1611, %f1610, %f1215, %f1599;
	ld.shared.f32 	%f1612, [%r103+1384];
	fma.rn.f32 	%f1613, %f1215, %f1612, %f1601;
	fma.rn.f32 	%f1614, %f1610, %f1219, %f1602;
	fma.rn.f32 	%f1615, %f1219, %f1612, %f1603;
	ld.shared.f32 	%f1616, [%r103+488];
	fma.rn.f32 	%f1617, %f1616, %f1215, %f1605;
	ld.shared.f32 	%f1618, [%r103+1512];
	fma.rn.f32 	%f1619, %f1215, %f1618, %f1607;
	fma.rn.f32 	%f1620, %f1616, %f1219, %f1608;
	fma.rn.f32 	%f1621, %f1219, %f1618, %f1609;
	ld.shared.f32 	%f1622, [%r103+364];
	fma.rn.f32 	%f1623, %f1622, %f1229, %f1611;
	ld.shared.f32 	%f1624, [%r103+1388];
	fma.rn.f32 	%f1625, %f1229, %f1624, %f1613;
	fma.rn.f32 	%f1626, %f1622, %f1233, %f1614;
	fma.rn.f32 	%f1627, %f1233, %f1624, %f1615;
	ld.shared.f32 	%f1628, [%r103+492];
	fma.rn.f32 	%f1629, %f1628, %f1229, %f1617;
	ld.shared.f32 	%f1630, [%r103+1516];
	fma.rn.f32 	%f1631, %f1229, %f1630, %f1619;
	fma.rn.f32 	%f1632, %f1628, %f1233, %f1620;
	fma.rn.f32 	%f1633, %f1233, %f1630, %f1621;
	ld.shared.f32 	%f1634, [%r103+368];
	fma.rn.f32 	%f1635, %f1634, %f1243, %f1623;
	ld.shared.f32 	%f1636, [%r103+1392];
	fma.rn.f32 	%f1637, %f1243, %f1636, %f1625;
	fma.rn.f32 	%f1638, %f1634, %f1247, %f1626;
	fma.rn.f32 	%f1639, %f1247, %f1636, %f1627;
	ld.shared.f32 	%f1640, [%r103+496];
	fma.rn.f32 	%f1641, %f1640, %f1243, %f1629;
	ld.shared.f32 	%f1642, [%r103+1520];
	fma.rn.f32 	%f1643, %f1243, %f1642, %f1631;
	fma.rn.f32 	%f1644, %f1640, %f1247, %f1632;
	fma.rn.f32 	%f1645, %f1247, %f1642, %f1633;
	ld.shared.f32 	%f1646, [%r103+372];
	fma.rn.f32 	%f1647, %f1646, %f1257, %f1635;
	ld.shared.f32 	%f1648, [%r103+1396];
	fma.rn.f32 	%f1649, %f1257, %f1648, %f1637;
	fma.rn.f32 	%f1650, %f1646, %f1261, %f1638;
	fma.rn.f32 	%f1651, %f1261, %f1648, %f1639;
	ld.shared.f32 	%f1652, [%r103+500];
	fma.rn.f32 	%f1653, %f1652, %f1257, %f1641;
	ld.shared.f32 	%f1654, [%r103+1524];
	fma.rn.f32 	%f1655, %f1257, %f1654, %f1643;
	fma.rn.f32 	%f1656, %f1652, %f1261, %f1644;
	fma.rn.f32 	%f1657, %f1261, %f1654, %f1645;
	ld.shared.f32 	%f1658, [%r103+376];
	fma.rn.f32 	%f1659, %f1658, %f1271, %f1647;
	ld.shared.f32 	%f1660, [%r103+1400];
	fma.rn.f32 	%f1661, %f1271, %f1660, %f1649;
	fma.rn.f32 	%f1662, %f1658, %f1275, %f1650;
	fma.rn.f32 	%f1663, %f1275, %f1660, %f1651;
	ld.shared.f32 	%f1664, [%r103+504];
	fma.rn.f32 	%f1665, %f1664, %f1271, %f1653;
	ld.shared.f32 	%f1666, [%r103+1528];
	fma.rn.f32 	%f1667, %f1271, %f1666, %f1655;
	fma.rn.f32 	%f1668, %f1664, %f1275, %f1656;
	fma.rn.f32 	%f1669, %f1275, %f1666, %f1657;
	ld.shared.f32 	%f1670, [%r103+380];
	fma.rn.f32 	%f1671, %f1670, %f1285, %f1659;
	ld.shared.f32 	%f1672, [%r103+1404];
	fma.rn.f32 	%f1673, %f1285, %f1672, %f1661;
	fma.rn.f32 	%f1674, %f1670, %f1289, %f1662;
	fma.rn.f32 	%f1675, %f1289, %f1672, %f1663;
	ld.shared.f32 	%f1676, [%r103+508];
	fma.rn.f32 	%f1677, %f1676, %f1285, %f1665;
	ld.shared.f32 	%f1678, [%r103+1532];
	fma.rn.f32 	%f1679, %f1285, %f1678, %f1667;
	fma.rn.f32 	%f1680, %f1676, %f1289, %f1668;
	fma.rn.f32 	%f1681, %f1289, %f1678, %f1669;
	// begin inline asm
	cp.async.wait_group 0;
	// end inline asm
	bar.sync 	0;
	ld.shared.f32 	%f1682, [%r103+2048];
	ld.shared.f32 	%f1683, [%r109+8192];
	fma.rn.f32 	%f1684, %f1682, %f1683, %f1286;
	ld.shared.f32 	%f1685, [%r103+3072];
	fma.rn.f32 	%f1686, %f1683, %f1685, %f1288;
	ld.shared.f32 	%f1687, [%r109+8196];
	fma.rn.f32 	%f1688, %f1682, %f1687, %f1290;
	fma.rn.f32 	%f1689, %f1687, %f1685, %f1291;
	ld.shared.f32 	%f1690, [%r103+2176];
	fma.rn.f32 	%f1691, %f1690, %f1683, %f1293;
	ld.shared.f32 	%f1692, [%r103+3200];
	fma.rn.f32 	%f1693, %f1683, %f1692, %f1295;
	fma.rn.f32 	%f1694, %f1690, %f1687, %f1296;
	fma.rn.f32 	%f1695, %f1687, %f1692, %f1297;
	ld.shared.f32 	%f1696, [%r103+2052];
	ld.shared.f32 	%f1697, [%r109+8448];
	fma.rn.f32 	%f1698, %f1696, %f1697, %f1684;
	ld.shared.f32 	%f1699, [%r103+3076];
	fma.rn.f32 	%f1700, %f1697, %f1699, %f1686;
	ld.shared.f32 	%f1701, [%r109+8452];
	fma.rn.f32 	%f1702, %f1696, %f1701, %f1688;
	fma.rn.f32 	%f1703, %f1701, %f1699, %f1689;
	ld.shared.f32 	%f1704, [%r103+2180];
	fma.rn.f32 	%f1705, %f1704, %f1697, %f1691;
	ld.shared.f32 	%f1706, [%r103+3204];
	fma.rn.f32 	%f1707, %f1697, %f1706, %f1693;
	fma.rn.f32 	%f1708, %f1704, %f1701, %f1694;
	fma.rn.f32 	%f1709, %f1701, %f1706, %f1695;
	ld.shared.f32 	%f1710, [%r103+2056];
	ld.shared.f32 	%f1711, [%r109+8704];
	fma.rn.f32 	%f1712, %f1710, %f1711, %f1698;
	ld.shared.f32 	%f1713, [%r103+3080];
	fma.rn.f32 	%f1714, %f1711, %f1713, %f1700;
	ld.shared.f32 	%f1715, [%r109+8708];
	fma.rn.f32 	%f1716, %f1710, %f1715, %f1702;
	fma.rn.f32 	%f1717, %f1715, %f1713, %f1703;
	ld.shared.f32 	%f1718, [%r103+2184];
	fma.rn.f32 	%f1719, %f1718, %f1711, %f1705;
	ld.shared.f32 	%f1720, [%r103+3208];
	fma.rn.f32 	%f1721, %f1711, %f1720, %f1707;
	fma.rn.f32 	%f1722, %f1718, %f1715, %f1708;
	fma.rn.f32 	%f1723, %f1715, %f1720, %f1709;
	ld.shared.f32 	%f1724, [%r103+2060];
	ld.shared.f32 	%f1725, [%r109+8960];
	fma.rn.f32 	%f1726, %f1724, %f1725, %f1712;
	ld.shared.f32 	%f1727, [%r103+3084];
	fma.rn.f32 	%f1728, %f1725, %f1727, %f1714;
	ld.shared.f32 	%f1729, [%r109+8964];
	fma.rn.f32 	%f1730, %f1724, %f1729, %f1716;
	fma.rn.f32 	%f1731, %f1729, %f1727, %f1717;
	ld.shared.f32 	%f1732, [%r103+2188];
	fma.rn.f32 	%f1733, %f1732, %f1725, %f1719;
	ld.shared.f32 	%f1734, [%r103+3212];
	fma.rn.f32 	%f1735, %f1725, %f1734, %f1721;
	fma.rn.f32 	%f1736, %f1732, %f1729, %f1722;
	fma.rn.f32 	%f1737, %f1729, %f1734, %f1723;
	ld.shared.f32 	%f1738, [%r103+2064];
	ld.shared.f32 	%f1739, [%r109+9216];
	fma.rn.f32 	%f1740, %f1738, %f1739, %f1726;
	ld.shared.f32 	%f1741, [%r103+3088];
	fma.rn.f32 	%f1742, %f1739, %f1741, %f1728;
	ld.shared.f32 	%f1743, [%r109+9220];
	fma.rn.f32 	%f1744, %f1738, %f1743, %f1730;
	fma.rn.f32 	%f1745, %f1743, %f1741, %f1731;
	ld.shared.f32 	%f1746, [%r103+2192];
	fma.rn.f32 	%f1747, %f1746, %f1739, %f1733;
	ld.shared.f32 	%f1748, [%r103+3216];
	fma.rn.f32 	%f1749, %f1739, %f1748, %f1735;
	fma.rn.f32 	%f1750, %f1746, %f1743, %f1736;
	fma.rn.f32 	%f1751, %f1743, %f1748, %f1737;
	ld.shared.f32 	%f1752, [%r103+2068];
	ld.shared.f32 	%f1753, [%r109+9472];
	fma.rn.f32 	%f1754, %f1752, %f1753, %f1740;
	ld.shared.f32 	%f1755, [%r103+3092];
	fma.rn.f32 	%f1756, %f1753, %f1755, %f1742;
	ld.shared.f32 	%f1757, [%r109+9476];
	fma.rn.f32 	%f1758, %f1752, %f1757, %f1744;
	fma.rn.f32 	%f1759, %f1757, %f1755, %f1745;
	ld.shared.f32 	%f1760, [%r103+2196];
	fma.rn.f32 	%f1761, %f1760, %f1753, %f1747;
	ld.shared.f32 	%f1762, [%r103+3220];
	fma.rn.f32 	%f1763, %f1753, %f1762, %f1749;
	fma.rn.f32 	%f1764, %f1760, %f1757, %f1750;
	fma.rn.f32 	%f1765, %f1757, %f1762, %f1751;
	ld.shared.f32 	%f1766, [%r103+2072];
	ld.shared.f32 	%f1767, [%r109+9728];
	fma.rn.f32 	%f1768, %f1766, %f1767, %f1754;
	ld.shared.f32 	%f1769, [%r103+3096];
	fma.rn.f32 	%f1770, %f1767, %f1769, %f1756;
	ld.shared.f32 	%f1771, [%r109+9732];
	fma.rn.f32 	%f1772, %f1766, %f1771, %f1758;
	fma.rn.f32 	%f1773, %f1771, %f1769, %f1759;
	ld.shared.f32 	%f1774, [%r103+2200];
	fma.rn.f32 	%f1775, %f1774, %f1767, %f1761;
	ld.shared.f32 	%f1776, [%r103+3224];
	fma.rn.f32 	%f1777, %f1767, %f1776, %f1763;
	fma.rn.f32 	%f1778, %f1774, %f1771, %f1764;
	fma.rn.f32 	%f1779, %f1771, %f1776, %f1765;
	ld.shared.f32 	%f1780, [%r103+2076];
	ld.shared.f32 	%f1781, [%r109+9984];
	fma.rn.f32 	%f1782, %f1780, %f1781, %f1768;
	ld.shared.f32 	%f1783, [%r103+3100];
	fma.rn.f32 	%f1784, %f1781, %f1783, %f1770;
	ld.shared.f32 	%f1785, [%r109+9988];
	fma.rn.f32 	%f1786, %f1780, %f1785, %f1772;
	fma.rn.f32 	%f1787, %f1785, %f1783, %f1773;
	ld.shared.f32 	%f1788, [%r103+2204];
	fma.rn.f32 	%f1789, %f1788, %f1781, %f1775;
	ld.shared.f32 	%f1790, [%r103+3228];
	fma.rn.f32 	%f1791, %f1781, %f1790, %f1777;
	fma.rn.f32 	%f1792, %f1788, %f1785, %f1778;
	fma.rn.f32 	%f1793, %f1785, %f1790, %f1779;
	ld.shared.f32 	%f1794, [%r103+2080];
	ld.shared.f32 	%f1795, [%r109+10240];
	fma.rn.f32 	%f1796, %f1794, %f1795, %f1782;
	ld.shared.f32 	%f1797, [%r103+3104];
	fma.rn.f32 	%f1798, %f1795, %f1797, %f1784;
	ld.shared.f32 	%f1799, [%r109+10244];
	fma.rn.f32 	%f1800, %f1794, %f1799, %f1786;
	fma.rn.f32 	%f1801, %f1799, %f1797, %f1787;
	ld.shared.f32 	%f1802, [%r103+2208];
	fma.rn.f32 	%f1803, %f1802, %f1795, %f1789;
	ld.shared.f32 	%f1804, [%r103+3232];
	fma.rn.f32 	%f1805, %f1795, %f1804, %f1791;
	fma.rn.f32 	%f1806, %f1802, %f1799, %f1792;
	fma.rn.f32 	%f1807, %f1799, %f1804, %f1793;
	ld.shared.f32 	%f1808, [%r103+2084];
	ld.shared.f32 	%f1809, [%r109+10496];
	fma.rn.f32 	%f1810, %f1808, %f1809, %f1796;
	ld.shared.f32 	%f1811, [%r103+3108];
	fma.rn.f32 	%f1812, %f1809, %f1811, %f1798;
	ld.shared.f32 	%f1813, [%r109+10500];
	fma.rn.f32 	%f1814, %f1808, %f1813, %f1800;
	fma.rn.f32 	%f1815, %f1813, %f1811, %f1801;
	ld.shared.f32 	%f1816, [%r103+2212];
	fma.rn.f32 	%f1817, %f1816, %f1809, %f1803;
	ld.shared.f32 	%f1818, [%r103+3236];
	fma.rn.f32 	%f1819, %f1809, %f1818, %f1805;
	fma.rn.f32 	%f1820, %f1816, %f1813, %f1806;
	fma.rn.f32 	%f1821, %f1813, %f1818, %f1807;
	ld.shared.f32 	%f1822, [%r103+2088];
	ld.shared.f32 	%f1823, [%r109+10752];
	fma.rn.f32 	%f1824, %f1822, %f1823, %f1810;
	ld.shared.f32 	%f1825, [%r103+3112];
	fma.rn.f32 	%f1826, %f1823, %f1825, %f1812;
	ld.shared.f32 	%f1827, [%r109+10756];
	fma.rn.f32 	%f1828, %f1822, %f1827, %f1814;
	fma.rn.f32 	%f1829, %f1827, %f1825, %f1815;
	ld.shared.f32 	%f1830, [%r103+2216];
	fma.rn.f32 	%f1831, %f1830, %f1823, %f1817;
	ld.shared.f32 	%f1832, [%r103+3240];
	fma.rn.f32 	%f1833, %f1823, %f1832, %f1819;
	fma.rn.f32 	%f1834, %f1830, %f1827, %f1820;
	fma.rn.f32 	%f1835, %f1827, %f1832, %f1821;
	ld.shared.f32 	%f1836, [%r103+2092];
	ld.shared.f32 	%f1837, [%r109+11008];
	fma.rn.f32 	%f1838, %f1836, %f1837, %f1824;
	ld.shared.f32 	%f1839, [%r103+3116];
	fma.rn.f32 	%f1840, %f1837, %f1839, %f1826;
	ld.shared.f32 	%f1841, [%r109+11012];
	fma.rn.f32 	%f1842, %f1836, %f1841, %f1828;
	fma.rn.f32 	%f1843, %f1841, %f1839, %f1829;
	ld.shared.f32 	%f1844, [%r103+2220];
	fma.rn.f32 	%f1845, %f1844, %f1837, %f1831;
	ld.shared.f32 	%f1846, [%r103+3244];
	fma.rn.f32 	%f1847, %f1837, %f1846, %f1833;
	fma.rn.f32 	%f1848, %f1844, %f1841, %f1834;
	fma.rn.f32 	%f1849, %f1841, %f1846, %f1835;
	ld.shared.f32 	%f1850, [%r103+2096];
	ld.shared.f32 	%f1851, [%r109+11264];
	fma.rn.f32 	%f1852, %f1850, %f1851, %f1838;
	ld.shared.f32 	%f1853, [%r103+3120];
	fma.rn.f32 	%f1854, %f1851, %f1853, %f1840;
	ld.shared.f32 	%f1855, [%r109+11268];
	fma.rn.f32 	%f1856, %f1850, %f1855, %f1842;
	fma.rn.f32 	%f1857, %f1855, %f1853, %f1843;
	ld.shared.f32 	%f1858, [%r103+2224];
	fma.rn.f32 	%f1859, %f1858, %f1851, %f1845;
	ld.shared.f32 	%f1860, [%r103+3248];
	fma.rn.f32 	%f1861, %f1851, %f1860, %f1847;
	fma.rn.f32 	%f1862, %f1858, %f1855, %f1848;
	fma.rn.f32 	%f1863, %f1855, %f1860, %f1849;
	ld.shared.f32 	%f1864, [%r103+2100];
	ld.shared.f32 	%f1865, [%r109+11520];
	fma.rn.f32 	%f1866, %f1864, %f1865, %f1852;
	ld.shared.f32 	%f1867, [%r103+3124];
	fma.rn.f32 	%f1868, %f1865, %f1867, %f1854;
	ld.shared.f32 	%f1869, [%r109+11524];
	fma.rn.f32 	%f1870, %f1864, %f1869, %f1856;
	fma.rn.f32 	%f1871, %f1869, %f1867, %f1857;
	ld.shared.f32 	%f1872, [%r103+2228];
	fma.rn.f32 	%f1873, %f1872, %f1865, %f1859;
	ld.shared.f32 	%f1874, [%r103+3252];
	fma.rn.f32 	%f1875, %f1865, %f1874, %f1861;
	fma.rn.f32 	%f1876, %f1872, %f1869, %f1862;
	fma.rn.f32 	%f1877, %f1869, %f1874, %f1863;
	ld.shared.f32 	%f1878, [%r103+2104];
	ld.shared.f32 	%f1879, [%r109+11776];
	fma.rn.f32 	%f1880, %f1878, %f1879, %f1866;
	ld.shared.f32 	%f1881, [%r103+3128];
	fma.rn.f32 	%f1882, %f1879, %f1881, %f1868;
	ld.shared.f32 	%f1883, [%r109+11780];
	fma.rn.f32 	%f1884, %f1878, %f1883, %f1870;
	fma.rn.f32 	%f1885, %f1883, %f1881, %f1871;
	ld.shared.f32 	%f1886, [%r103+2232];
	fma.rn.f32 	%f1887, %f1886, %f1879, %f1873;
	ld.shared.f32 	%f1888, [%r103+3256];
	fma.rn.f32 	%f1889, %f1879, %f1888, %f1875;
	fma.rn.f32 	%f1890, %f1886, %f1883, %f1876;
	fma.rn.f32 	%f1891, %f1883, %f1888, %f1877;
	ld.shared.f32 	%f1892, [%r103+2108];
	ld.shared.f32 	%f1893, [%r109+12032];
	fma.rn.f32 	%f1894, %f1892, %f1893, %f1880;
	ld.shared.f32 	%f1895, [%r103+3132];
	fma.rn.f32 	%f1896, %f1893, %f1895, %f1882;
	ld.shared.f32 	%f1897, [%r109+12036];
	fma.rn.f32 	%f1898, %f1892, %f1897, %f1884;
	fma.rn.f32 	%f1899, %f1897, %f1895, %f1885;
	ld.shared.f32 	%f1900, [%r103+2236];
	fma.rn.f32 	%f1901, %f1900, %f1893, %f1887;
	ld.shared.f32 	%f1902, [%r103+3260];
	fma.rn.f32 	%f1903, %f1893, %f1902, %f1889;
	fma.rn.f32 	%f1904, %f1900, %f1897, %f1890;
	fma.rn.f32 	%f1905, %f1897, %f1902, %f1891;
	ld.shared.f32 	%f1906, [%r103+2112];
	ld.shared.f32 	%f1907, [%r109+12288];
	fma.rn.f32 	%f1908, %f1906, %f1907, %f1894;
	ld.shared.f32 	%f1909, [%r103+3136];
	fma.rn.f32 	%f1910, %f1907, %f1909, %f1896;
	ld.shared.f32 	%f1911, [%r109+12292];
	fma.rn.f32 	%f1912, %f1906, %f1911, %f1898;
	fma.rn.f32 	%f1913, %f1911, %f1909, %f1899;
	ld.shared.f32 	%f1914, [%r103+2240];
	fma.rn.f32 	%f1915, %f1914, %f1907, %f1901;
	ld.shared.f32 	%f1916, [%r103+3264];
	fma.rn.f32 	%f1917, %f1907, %f1916, %f1903;
	fma.rn.f32 	%f1918, %f1914, %f1911, %f1904;
	fma.rn.f32 	%f1919, %f1911, %f1916, %f1905;
	ld.shared.f32 	%f1920, [%r103+2116];
	ld.shared.f32 	%f1921, [%r109+12544];
	fma.rn.f32 	%f1922, %f1920, %f1921, %f1908;
	ld.shared.f32 	%f1923, [%r103+3140];
	fma.rn.f32 	%f1924, %f1921, %f1923, %f1910;
	ld.shared.f32 	%f1925, [%r109+12548];
	fma.rn.f32 	%f1926, %f1920, %f1925, %f1912;
	fma.rn.f32 	%f1927, %f1925, %f1923, %f1913;
	ld.shared.f32 	%f1928, [%r103+2244];
	fma.rn.f32 	%f1929, %f1928, %f1921, %f1915;
	ld.shared.f32 	%f1930, [%r103+3268];
	fma.rn.f32 	%f1931, %f1921, %f1930, %f1917;
	fma.rn.f32 	%f1932, %f1928, %f1925, %f1918;
	fma.rn.f32 	%f1933, %f1925, %f1930, %f1919;
	ld.shared.f32 	%f1934, [%r103+2120];
	ld.shared.f32 	%f1935, [%r109+12800];
	fma.rn.f32 	%f1936, %f1934, %f1935, %f1922;
	ld.shared.f32 	%f1937, [%r103+3144];
	fma.rn.f32 	%f1938, %f1935, %f1937, %f1924;
	ld.shared.f32 	%f1939, [%r109+12804];
	fma.rn.f32 	%f1940, %f1934, %f1939, %f1926;
	fma.rn.f32 	%f1941, %f1939, %f1937, %f1927;
	ld.shared.f32 	%f1942, [%r103+2248];
	fma.rn.f32 	%f1943, %f1942, %f1935, %f1929;
	ld.shared.f32 	%f1944, [%r103+3272];
	fma.rn.f32 	%f1945, %f1935, %f1944, %f1931;
	fma.rn.f32 	%f1946, %f1942, %f1939, %f1932;
	fma.rn.f32 	%f1947, %f1939, %f1944, %f1933;
	ld.shared.f32 	%f1948, [%r103+2124];
	ld.shared.f32 	%f1949, [%r109+13056];
	fma.rn.f32 	%f1950, %f1948, %f1949, %f1936;
	ld.shared.f32 	%f1951, [%r103+3148];
	fma.rn.f32 	%f1952, %f1949, %f1951, %f1938;
	ld.shared.f32 	%f1953, [%r109+13060];
	fma.rn.f32 	%f1954, %f1948, %f1953, %f1940;
	fma.rn.f32 	%f1955, %f1953, %f1951, %f1941;
	ld.shared.f32 	%f1956, [%r103+2252];
	fma.rn.f32 	%f1957, %f1956, %f1949, %f1943;
	ld.shared.f32 	%f1958, [%r103+3276];
	fma.rn.f32 	%f1959, %f1949, %f1958, %f1945;
	fma.rn.f32 	%f1960, %f1956, %f1953, %f1946;
	fma.rn.f32 	%f1961, %f1953, %f1958, %f1947;
	ld.shared.f32 	%f1962, [%r103+2128];
	ld.shared.f32 	%f1963, [%r109+13312];
	fma.rn.f32 	%f1964, %f1962, %f1963, %f1950;
	ld.shared.f32 	%f1965, [%r103+3152];
	fma.rn.f32 	%f1966, %f1963, %f1965, %f1952;
	ld.shared.f32 	%f1967, [%r109+13316];
	fma.rn.f32 	%f1968, %f1962, %f1967, %f1954;
	fma.rn.f32 	%f1969, %f1967, %f1965, %f1955;
	ld.shared.f32 	%f1970, [%r103+2256];
	fma.rn.f32 	%f1971, %f1970, %f1963, %f1957;
	ld.shared.f32 	%f1972, [%r103+3280];
	fma.rn.f32 	%f1973, %f1963, %f1972, %f1959;
	fma.rn.f32 	%f1974, %f1970, %f1967, %f1960;
	fma.rn.f32 	%f1975, %f1967, %f1972, %f1961;
	ld.shared.f32 	%f1976, [%r103+2132];
	ld.shared.f32 	%f1977, [%r109+13568];
	fma.rn.f32 	%f1978, %f1976, %f1977, %f1964;
	ld.shared.f32 	%f1979, [%r103+3156];
	fma.rn.f32 	%f1980, %f1977, %f1979, %f1966;
	ld.shared.f32 	%f1981, [%r109+13572];
	fma.rn.f32 	%f1982, %f1976, %f1981, %f1968;
	fma.rn.f32 	%f1983, %f1981, %f1979, %f1969;
	ld.shared.f32 	%f1984, [%r103+2260];
	fma.rn.f32 	%f1985, %f1984, %f1977, %f1971;
	ld.shared.f32 	%f1986, [%r103+3284];
	fma.rn.f32 	%f1987, %f1977, %f1986, %f1973;
	fma.rn.f32 	%f1988, %f1984, %f1981, %f1974;
	fma.rn.f32 	%f1989, %f1981, %f1986, %f1975;
	ld.shared.f32 	%f1990, [%r103+2136];
	ld.shared.f32 	%f1991, [%r109+13824];
	fma.rn.f32 	%f1992, %f1990, %f1991, %f1978;
	ld.shared.f32 	%f1993, [%r103+3160];
	fma.rn.f32 	%f1994, %f1991, %f1993, %f1980;
	ld.shared.f32 	%f1995, [%r109+13828];
	fma.rn.f32 	%f1996, %f1990, %f1995, %f1982;
	fma.rn.f32 	%f1997, %f1995, %f1993, %f1983;
	ld.shared.f32 	%f1998, [%r103+2264];
	fma.rn.f32 	%f1999, %f1998, %f1991, %f1985;
	ld.shared.f32 	%f2000, [%r103+3288];
	fma.rn.f32 	%f2001, %f1991, %f2000, %f1987;
	fma.rn.f32 	%f2002, %f1998, %f1995, %f1988;
	fma.rn.f32 	%f2003, %f1995, %f2000, %f1989;
	ld.shared.f32 	%f2004, [%r103+2140];
	ld.shared.f32 	%f2005, [%r109+14080];
	fma.rn.f32 	%f2006, %f2004, %f2005, %f1992;
	ld.shared.f32 	%f2007, [%r103+3164];
	fma.rn.f32 	%f2008, %f2005, %f2007, %f1994;
	ld.shared.f32 	%f2009, [%r109+14084];
	fma.rn.f32 	%f2010, %f2004, %f2009, %f1996;
	fma.rn.f32 	%f2011, %f2009, %f2007, %f1997;
	ld.shared.f32 	%f2012, [%r103+2268];
	fma.rn.f32 	%f2013, %f2012, %f2005, %f1999;
	ld.shared.f32 	%f2014, [%r103+3292];
	fma.rn.f32 	%f2015, %f2005, %f2014, %f2001;
	fma.rn.f32 	%f2016, %f2012, %f2009, %f2002;
	fma.rn.f32 	%f2017, %f2009, %f2014, %f2003;
	ld.shared.f32 	%f2018, [%r103+2144];
	ld.shared.f32 	%f2019, [%r109+14336];
	fma.rn.f32 	%f2020, %f2018, %f2019, %f2006;
	ld.shared.f32 	%f2021, [%r103+3168];
	fma.rn.f32 	%f2022, %f2019, %f2021, %f2008;
	ld.shared.f32 	%f2023, [%r109+14340];
	fma.rn.f32 	%f2024, %f2018, %f2023, %f2010;
	fma.rn.f32 	%f2025, %f2023, %f2021, %f2011;
	ld.shared.f32 	%f2026, [%r103+2272];
	fma.rn.f32 	%f2027, %f2026, %f2019, %f2013;
	ld.shared.f32 	%f2028, [%r103+3296];
	fma.rn.f32 	%f2029, %f2019, %f2028, %f2015;
	fma.rn.f32 	%f2030, %f2026, %f2023, %f2016;
	fma.rn.f32 	%f2031, %f2023, %f2028, %f2017;
	ld.shared.f32 	%f2032, [%r103+2148];
	ld.shared.f32 	%f2033, [%r109+14592];
	fma.rn.f32 	%f2034, %f2032, %f2033, %f2020;
	ld.shared.f32 	%f2035, [%r103+3172];
	fma.rn.f32 	%f2036, %f2033, %f2035, %f2022;
	ld.shared.f32 	%f2037, [%r109+14596];
	fma.rn.f32 	%f2038, %f2032, %f2037, %f2024;
	fma.rn.f32 	%f2039, %f2037, %f2035, %f2025;
	ld.shared.f32 	%f2040, [%r103+2276];
	fma.rn.f32 	%f2041, %f2040, %f2033, %f2027;
	ld.shared.f32 	%f2042, [%r103+3300];
	fma.rn.f32 	%f2043, %f2033, %f2042, %f2029;
	fma.rn.f32 	%f2044, %f2040, %f2037, %f2030;
	fma.rn.f32 	%f2045, %f2037, %f2042, %f2031;
	ld.shared.f32 	%f2046, [%r103+2152];
	ld.shared.f32 	%f2047, [%r109+14848];
	fma.rn.f32 	%f2048, %f2046, %f2047, %f2034;
	ld.shared.f32 	%f2049, [%r103+3176];
	fma.rn.f32 	%f2050, %f2047, %f2049, %f2036;
	ld.shared.f32 	%f2051, [%r109+14852];
	fma.rn.f32 	%f2052, %f2046, %f2051, %f2038;
	fma.rn.f32 	%f2053, %f2051, %f2049, %f2039;
	ld.shared.f32 	%f2054, [%r103+2280];
	fma.rn.f32 	%f2055, %f2054, %f2047, %f2041;
	ld.shared.f32 	%f2056, [%r103+3304];
	fma.rn.f32 	%f2057, %f2047, %f2056, %f2043;
	fma.rn.f32 	%f2058, %f2054, %f2051, %f2044;
	fma.rn.f32 	%f2059, %f2051, %f2056, %f2045;
	ld.shared.f32 	%f2060, [%r103+2156];
	ld.shared.f32 	%f2061, [%r109+15104];
	fma.rn.f32 	%f2062, %f2060, %f2061, %f2048;
	ld.shared.f32 	%f2063, [%r103+3180];
	fma.rn.f32 	%f2064, %f2061, %f2063, %f2050;
	ld.shared.f32 	%f2065, [%r109+15108];
	fma.rn.f32 	%f2066, %f2060, %f2065, %f2052;
	fma.rn.f32 	%f2067, %f2065, %f2063, %f2053;
	ld.shared.f32 	%f2068, [%r103+2284];
	fma.rn.f32 	%f2069, %f2068, %f2061, %f2055;
	ld.shared.f32 	%f2070, [%r103+3308];
	fma.rn.f32 	%f2071, %f2061, %f2070, %f2057;
	fma.rn.f32 	%f2072, %f2068, %f2065, %f2058;
	fma.rn.f32 	%f2073, %f2065, %f2070, %f2059;
	ld.shared.f32 	%f2074, [%r103+2160];
	ld.shared.f32 	%f2075, [%r109+15360];
	fma.rn.f32 	%f2076, %f2074, %f2075, %f2062;
	ld.shared.f32 	%f2077, [%r103+3184];
	fma.rn.f32 	%f2078, %f2075, %f2077, %f2064;
	ld.shared.f32 	%f2079, [%r109+15364];
	fma.rn.f32 	%f2080, %f2074, %f2079, %f2066;
	fma.rn.f32 	%f2081, %f2079, %f2077, %f2067;
	ld.shared.f32 	%f2082, [%r103+2288];
	fma.rn.f32 	%f2083, %f2082, %f2075, %f2069;
	ld.shared.f32 	%f2084, [%r103+3312];
	fma.rn.f32 	%f2085, %f2075, %f2084, %f2071;
	fma.rn.f32 	%f2086, %f2082, %f2079, %f2072;
	fma.rn.f32 	%f2087, %f2079, %f2084, %f2073;
	ld.shared.f32 	%f2088, [%r103+2164];
	ld.shared.f32 	%f2089, [%r109+15616];
	fma.rn.f32 	%f2090, %f2088, %f2089, %f2076;
	ld.shared.f32 	%f2091, [%r103+3188];
	fma.rn.f32 	%f2092, %f2089, %f2091, %f2078;
	ld.shared.f32 	%f2093, [%r109+15620];
	fma.rn.f32 	%f2094, %f2088, %f2093, %f2080;
	fma.rn.f32 	%f2095, %f2093, %f2091, %f2081;
	ld.shared.f32 	%f2096, [%r103+2292];
	fma.rn.f32 	%f2097, %f2096, %f2089, %f2083;
	ld.shared.f32 	%f2098, [%r103+3316];
	fma.rn.f32 	%f2099, %f2089, %f2098, %f2085;
	fma.rn.f32 	%f2100, %f2096, %f2093, %f2086;
	fma.rn.f32 	%f2101, %f2093, %f2098, %f2087;
	ld.shared.f32 	%f2102, [%r103+2168];
	ld.shared.f32 	%f2103, [%r109+15872];
	fma.rn.f32 	%f2104, %f2102, %f2103, %f2090;
	ld.shared.f32 	%f2105, [%r103+3192];
	fma.rn.f32 	%f2106, %f2103, %f2105, %f2092;
	ld.shared.f32 	%f2107, [%r109+15876];
	fma.rn.f32 	%f2108, %f2102, %f2107, %f2094;
	fma.rn.f32 	%f2109, %f2107, %f2105, %f2095;
	ld.shared.f32 	%f2110, [%r103+2296];
	fma.rn.f32 	%f2111, %f2110, %f2103, %f2097;
	ld.shared.f32 	%f2112, [%r103+3320];
	fma.rn.f32 	%f2113, %f2103, %f2112, %f2099;
	fma.rn.f32 	%f2114, %f2110, %f2107, %f2100;
	fma.rn.f32 	%f2115, %f2107, %f2112, %f2101;
	ld.shared.f32 	%f2116, [%r103+2172];
	ld.shared.f32 	%f2117, [%r109+16128];
	fma.rn.f32 	%f2118, %f2116, %f2117, %f2104;
	ld.shared.f32 	%f2119, [%r103+3196];
	fma.rn.f32 	%f2120, %f2117, %f2119, %f2106;
	ld.shared.f32 	%f2121, [%r109+16132];
	fma.rn.f32 	%f2122, %f2116, %f2121, %f2108;
	fma.rn.f32 	%f2123, %f2121, %f2119, %f2109;
	ld.shared.f32 	%f2124, [%r103+2300];
	fma.rn.f32 	%f2125, %f2124, %f2117, %f2111;
	ld.shared.f32 	%f2126, [%r103+3324];
	fma.rn.f32 	%f2127, %f2117, %f2126, %f2113;
	fma.rn.f32 	%f2128, %f2124, %f2121, %f2114;
	fma.rn.f32 	%f2129, %f2121, %f2126, %f2115;
	ld.shared.f32 	%f2130, [%r103+2304];
	fma.rn.f32 	%f2131, %f2130, %f1683, %f1671;
	ld.shared.f32 	%f2132, [%r103+3328];
	fma.rn.f32 	%f2133, %f1683, %f2132, %f1673;
	fma.rn.f32 	%f2134, %f2130, %f1687, %f1674;
	fma.rn.f32 	%f2135, %f1687, %f2132, %f1675;
	ld.shared.f32 	%f2136, [%r103+2432];
	fma.rn.f32 	%f2137, %f2136, %f1683, %f1677;
	ld.shared.f32 	%f2138, [%r103+3456];
	fma.rn.f32 	%f2139, %f1683, %f2138, %f1679;
	fma.rn.f32 	%f2140, %f2136, %f1687, %f1680;
	fma.rn.f32 	%f2141, %f1687, %f2138, %f1681;
	ld.shared.f32 	%f2142, [%r103+2308];
	fma.rn.f32 	%f2143, %f2142, %f1697, %f2131;
	ld.shared.f32 	%f2144, [%r103+3332];
	fma.rn.f32 	%f2145, %f1697, %f2144, %f2133;
	fma.rn.f32 	%f2146, %f2142, %f1701, %f2134;
	fma.rn.f32 	%f2147, %f1701, %f2144, %f2135;
	ld.shared.f32 	%f2148, [%r103+2436];
	fma.rn.f32 	%f2149, %f2148, %f1697, %f2137;
	ld.shared.f32 	%f2150, [%r103+3460];
	fma.rn.f32 	%f2151, %f1697, %f2150, %f2139;
	fma.rn.f32 	%f2152, %f2148, %f1701, %f2140;
	fma.rn.f32 	%f2153, %f1701, %f2150, %f2141;
	ld.shared.f32 	%f2154, [%r103+2312];
	fma.rn.f32 	%f2155, %f2154, %f1711, %f2143;
	ld.shared.f32 	%f2156, [%r103+3336];
	fma.rn.f32 	%f2157, %f1711, %f2156, %f2145;
	fma.rn.f32 	%f2158, %f2154, %f1715, %f2146;
	fma.rn.f32 	%f2159, %f1715, %f2156, %f2147;
	ld.shared.f32 	%f2160, [%r103+2440];
	fma.rn.f32 	%f2161, %f2160, %f1711, %f2149;
	ld.shared.f32 	%f2162, [%r103+3464];
	fma.rn.f32 	%f2163, %f1711, %f2162, %f2151;
	fma.rn.f32 	%f2164, %f2160, %f1715, %f2152;
	fma.rn.f32 	%f2165, %f1715, %f2162, %f2153;
	ld.shared.f32 	%f2166, [%r103+2316];
	fma.rn.f32 	%f2167, %f2166, %f1725, %f2155;
	ld.shared.f32 	%f2168, [%r103+3340];
	fma.rn.f32 	%f2169, %f1725, %f2168, %f2157;
	fma.rn.f32 	%f2170, %f2166, %f1729, %f2158;
	fma.rn.f32 	%f2171, %f1729, %f2168, %f2159;
	ld.shared.f32 	%f2172, [%r103+2444];
	fma.rn.f32 	%f2173, %f2172, %f1725, %f2161;
	ld.shared.f32 	%f2174, [%r103+3468];
	fma.rn.f32 	%f2175, %f1725, %f2174, %f2163;
	fma.rn.f32 	%f2176, %f2172, %f1729, %f2164;
	fma.rn.f32 	%f2177, %f1729, %f2174, %f2165;
	ld.shared.f32 	%f2178, [%r103+2320];
	fma.rn.f32 	%f2179, %f2178, %f1739, %f2167;
	ld.shared.f32 	%f2180, [%r103+3344];
	fma.rn.f32 	%f2181, %f1739, %f2180, %f2169;
	fma.rn.f32 	%f2182, %f2178, %f1743, %f2170;
	fma.rn.f32 	%f2183, %f1743, %f2180, %f2171;
	ld.shared.f32 	%f2184, [%r103+2448];
	fma.rn.f32 	%f2185, %f2184, %f1739, %f2173;
	ld.shared.f32 	%f2186, [%r103+3472];
	fma.rn.f32 	%f2187, %f1739, %f2186, %f2175;
	fma.rn.f32 	%f2188, %f2184, %f1743, %f2176;
	fma.rn.f32 	%f2189, %f1743, %f2186, %f2177;
	ld.shared.f32 	%f2190, [%r103+2324];
	fma.rn.f32 	%f2191, %f2190, %f1753, %f2179;
	ld.shared.f32 	%f2192, [%r103+3348];
	fma.rn.f32 	%f2193, %f1753, %f2192, %f2181;
	fma.rn.f32 	%f2194, %f2190, %f1757, %f2182;
	fma.rn.f32 	%f2195, %f1757, %f2192, %f2183;
	ld.shared.f32 	%f2196, [%r103+2452];
	fma.rn.f32 	%f2197, %f2196, %f1753, %f2185;
	ld.shared.f32 	%f2198, [%r103+3476];
	fma.rn.f32 	%f2199, %f1753, %f2198, %f2187;
	fma.rn.f32 	%f2200, %f2196, %f1757, %f2188;
	fma.rn.f32 	%f2201, %f1757, %f2198, %f2189;
	ld.shared.f32 	%f2202, [%r103+2328];
	fma.rn.f32 	%f2203, %f2202, %f1767, %f2191;
	ld.shared.f32 	%f2204, [%r103+3352];
	fma.rn.f32 	%f2205, %f1767, %f2204, %f2193;
	fma.rn.f32 	%f2206, %f2202, %f1771, %f2194;
	fma.rn.f32 	%f2207, %f1771, %f2204, %f2195;
	ld.shared.f32 	%f2208, [%r103+2456];
	fma.rn.f32 	%f2209, %f2208, %f1767, %f2197;
	ld.shared.f32 	%f2210, [%r103+3480];
	fma.rn.f32 	%f2211, %f1767, %f2210, %f2199;
	fma.rn.f32 	%f2212, %f2208, %f1771, %f2200;
	fma.rn.f32 	%f2213, %f1771, %f2210, %f2201;
	ld.shared.f32 	%f2214, [%r103+2332];
	fma.rn.f32 	%f2215, %f2214, %f1781, %f2203;
	ld.shared.f32 	%f2216, [%r103+3356];
	fma.rn.f32 	%f2217, %f1781, %f2216, %f2205;
	fma.rn.f32 	%f2218, %f2214, %f1785, %f2206;
	fma.rn.f32 	%f2219, %f1785, %f2216, %f2207;
	ld.shared.f32 	%f2220, [%r103+2460];
	fma.rn.f32 	%f2221, %f2220, %f1781, %f2209;
	ld.shared.f32 	%f2222, [%r103+3484];
	fma.rn.f32 	%f2223, %f1781, %f2222, %f2211;
	fma.rn.f32 	%f2224, %f2220, %f1785, %f2212;
	fma.rn.f32 	%f2225, %f1785, %f2222, %f2213;
	ld.shared.f32 	%f2226, [%r103+2336];
	fma.rn.f32 	%f2227, %f2226, %f1795, %f2215;
	ld.shared.f32 	%f2228, [%r103+3360];
	fma.rn.f32 	%f2229, %f1795, %f2228, %f2217;
	fma.rn.f32 	%f2230, %f2226, %f1799, %f2218;
	fma.rn.f32 	%f2231, %f1799, %f2228, %f2219;
	ld.shared.f32 	%f2232, [%r103+2464];
	fma.rn.f32 	%f2233, %f2232, %f1795, %f2221;
	ld.shared.f32 	%f2234, [%r103+3488];
	fma.rn.f32 	%f2235, %f1795, %f2234, %f2223;
	fma.rn.f32 	%f2236, %f2232, %f1799, %f2224;
	fma.rn.f32 	%f2237, %f1799, %f2234, %f2225;
	ld.shared.f32 	%f2238, [%r103+2340];
	fma.rn.f32 	%f2239, %f2238, %f1809, %f2227;
	ld.shared.f32 	%f2240, [%r103+3364];
	fma.rn.f32 	%f2241, %f1809, %f2240, %f2229;
	fma.rn.f32 	%f2242, %f2238, %f1813, %f2230;
	fma.rn.f32 	%f2243, %f1813, %f2240, %f2231;
	ld.shared.f32 	%f2244, [%r103+2468];
	fma.rn.f32 	%f2245, %f2244, %f1809, %f2233;
	ld.shared.f32 	%f2246, [%r103+3492];
	fma.rn.f32 	%f2247, %f1809, %f2246, %f2235;
	fma.rn.f32 	%f2248, %f2244, %f1813, %f2236;
	fma.rn.f32 	%f2249, %f1813, %f2246, %f2237;
	ld.shared.f32 	%f2250, [%r103+2344];
	fma.rn.f32 	%f2251, %f2250, %f1823, %f2239;
	ld.shared.f32 	%f2252, [%r103+3368];
	fma.rn.f32 	%f2253, %f1823, %f2252, %f2241;
	fma.rn.f32 	%f2254, %f2250, %f1827, %f2242;
	fma.rn.f32 	%f2255, %f1827, %f2252, %f2243;
	ld.shared.f32 	%f2256, [%r103+2472];
	fma.rn.f32 	%f2257, %f2256, %f1823, %f2245;
	ld.shared.f32 	%f2258, [%r103+3496];
	fma.rn.f32 	%f2259, %f1823, %f2258, %f2247;
	fma.rn.f32 	%f2260, %f2256, %f1827, %f2248;
	fma.rn.f32 	%f2261, %f1827, %f2258, %f2249;
	ld.shared.f32 	%f2262, [%r103+2348];
	fma.rn.f32 	%f2263, %f2262, %f1837, %f2251;
	ld.shared.f32 	%f2264, [%r103+3372];
	fma.rn.f32 	%f2265, %f1837, %f2264, %f2253;
	fma.rn.f32 	%f2266, %f2262, %f1841, %f2254;
	fma.rn.f32 	%f2267, %f1841, %f2264, %f2255;
	ld.shared.f32 	%f2268, [%r103+2476];
	fma.rn.f32 	%f2269, %f2268, %f1837, %f2257;
	ld.shared.f32 	%f2270, [%r103+3500];
	fma.rn.f32 	%f2271, %f1837, %f2270, %f2259;
	fma.rn.f32 	%f2272, %f2268, %f1841, %f2260;
	fma.rn.f32 	%f2273, %f1841, %f2270, %f2261;
	ld.shared.f32 	%f2274, [%r103+2352];
	fma.rn.f32 	%f2275, %f2274, %f1851, %f2263;
	ld.shared.f32 	%f2276, [%r103+3376];
	fma.rn.f32 	%f2277, %f1851, %f2276, %f2265;
	fma.rn.f32 	%f2278, %f2274, %f1855, %f2266;
	fma.rn.f32 	%f2279, %f1855, %f2276, %f2267;
	ld.shared.f32 	%f2280, [%r103+2480];
	fma.rn.f32 	%f2281, %f2280, %f1851, %f2269;
	ld.shared.f32 	%f2282, [%r103+3504];
	fma.rn.f32 	%f2283, %f1851, %f2282, %f2271;
	fma.rn.f32 	%f2284, %f2280, %f1855, %f2272;
	fma.rn.f32 	%f2285, %f1855, %f2282, %f2273;
	ld.shared.f32 	%f2286, [%r103+2356];
	fma.rn.f32 	%f2287, %f2286, %f1865, %f2275;
	ld.shared.f32 	%f2288, [%r103+3380];
	fma.rn.f32 	%f2289, %f1865, %f2288, %f2277;
	fma.rn.f32 	%f2290, %f2286, %f1869, %f2278;
	fma.rn.f32 	%f2291, %f1869, %f2288, %f2279;
	ld.shared.f32 	%f2292, [%r103+2484];
	fma.rn.f32 	%f2293, %f2292, %f1865, %f2281;
	ld.shared.f32 	%f2294, [%r103+3508];
	fma.rn.f32 	%f2295, %f1865, %f2294, %f2283;
	fma.rn.f32 	%f2296, %f2292, %f1869, %f2284;
	fma.rn.f32 	%f2297, %f1869, %f2294, %f2285;
	ld.shared.f32 	%f2298, [%r103+2360];
	fma.rn.f32 	%f2299, %f2298, %f1879, %f2287;
	ld.shared.f32 	%f2300, [%r103+3384];
	fma.rn.f32 	%f2301, %f1879, %f2300, %f2289;
	fma.rn.f32 	%f2302, %f2298, %f1883, %f2290;
	fma.rn.f32 	%f2303, %f1883, %f2300, %f2291;
	ld.shared.f32 	%f2304, [%r103+2488];
	fma.rn.f32 	%f2305, %f2304, %f1879, %f2293;
	ld.shared.f32 	%f2306, [%r103+3512];
	fma.rn.f32 	%f2307, %f1879, %f2306, %f2295;
	fma.rn.f32 	%f2308, %f2304, %f1883, %f2296;
	fma.rn.f32 	%f2309, %f1883, %f2306, %f2297;
	ld.shared.f32 	%f2310, [%r103+2364];
	fma.rn.f32 	%f2311, %f2310, %f1893, %f2299;
	ld.shared.f32 	%f2312, [%r103+3388];
	fma.rn.f32 	%f2313, %f1893, %f2312, %f2301;
	fma.rn.f32 	%f2314, %f2310, %f1897, %f2302;
	fma.rn.f32 	%f2315, %f1897, %f2312, %f2303;
	ld.shared.f32 	%f2316, [%r103+2492];
	fma.rn.f32 	%f2317, %f2316, %f1893, %f2305;
	ld.shared.f32 	%f2318, [%r103+3516];
	fma.rn.f32 	%f2319, %f1893, %f2318, %f2307;
	fma.rn.f32 	%f2320, %f2316, %f1897, %f2308;
	fma.rn.f32 	%f2321, %f1897, %f2318, %f2309;
	ld.shared.f32 	%f2322, [%r103+2368];
	fma.rn.f32 	%f2323, %f2322, %f1907, %f2311;
	ld.shared.f32 	%f2324, [%r103+3392];
	fma.rn.f32 	%f2325, %f1907, %f2324, %f2313;
	fma.rn.f32 	%f2326, %f2322, %f1911, %f2314;
	fma.rn.f32 	%f2327, %f1911, %f2324, %f2315;
	ld.shared.f32 	%f2328, [%r103+2496];
	fma.rn.f32 	%f2329, %f2328, %f1907, %f2317;
	ld.shared.f32 	%f2330, [%r103+3520];
	fma.rn.f32 	%f2331, %f1907, %f2330, %f2319;
	fma.rn.f32 	%f2332, %f2328, %f1911, %f2320;
	fma.rn.f32 	%f2333, %f1911, %f2330, %f2321;
	ld.shared.f32 	%f2334, [%r103+2372];
	fma.rn.f32 	%f2335, %f2334, %f1921, %f2323;
	ld.shared.f32 	%f2336, [%r103+3396];
	fma.rn.f32 	%f2337, %f1921, %f2336, %f2325;
	fma.rn.f32 	%f2338, %f2334, %f1925, %f2326;
	fma.rn.f32 	%f2339, %f1925, %f2336, %f2327;
	ld.shared.f32 	%f2340, [%r103+2500];
	fma.rn.f32 	%f2341, %f2340, %f1921, %f2329;
	ld.shared.f32 	%f2342, [%r103+3524];
	fma.rn.f32 	%f2343, %f1921, %f2342, %f2331;
	fma.rn.f32 	%f2344, %f2340, %f1925, %f2332;
	fma.rn.f32 	%f2345, %f1925, %f2342, %f2333;
	ld.shared.f32 	%f2346, [%r103+2376];
	fma.rn.f32 	%f2347, %f2346, %f1935, %f2335;
	ld.shared.f32 	%f2348, [%r103+3400];
	fma.rn.f32 	%f2349, %f1935, %f2348, %f2337;
	fma.rn.f32 	%f2350, %f2346, %f1939, %f2338;
	fma.rn.f32 	%f2351, %f1939, %f2348, %f2339;
	ld.shared.f32 	%f2352, [%r103+2504];
	fma.rn.f32 	%f2353, %f2352, %f1935, %f2341;
	ld.shared.f32 	%f2354, [%r103+3528];
	fma.rn.f32 	%f2355, %f1935, %f2354, %f2343;
	fma.rn.f32 	%f2356, %f2352, %f1939, %f2344;
	fma.rn.f32 	%f2357, %f1939, %f2354, %f2345;
	ld.shared.f32 	%f2358, [%r103+2380];
	fma.rn.f32 	%f2359, %f2358, %f1949, %f2347;
	ld.shared.f32 	%f2360, [%r103+3404];
	fma.rn.f32 	%f2361, %f1949, %f2360, %f2349;
	fma.rn.f32 	%f2362, %f2358, %f1953, %f2350;
	fma.rn.f32 	%f2363, %f1953, %f2360, %f2351;
	ld.shared.f32 	%f2364, [%r103+2508];
	fma.rn.f32 	%f2365, %f2364, %f1949, %f2353;
	ld.shared.f32 	%f2366, [%r103+3532];
	fma.rn.f32 	%f2367, %f1949, %f2366, %f2355;
	fma.rn.f32 	%f2368, %f2364, %f1953, %f2356;
	fma.rn.f32 	%f2369, %f1953, %f2366, %f2357;
	ld.shared.f32 	%f2370, [%r103+2384];
	fma.rn.f32 	%f2371, %f2370, %f1963, %f2359;
	ld.shared.f32 	%f2372, [%r103+3408];
	fma.rn.f32 	%f2373, %f1963, %f2372, %f2361;
	fma.rn.f32 	%f2374, %f2370, %f1967, %f2362;
	fma.rn.f32 	%f2375, %f1967, %f2372, %f2363;
	ld.shared.f32 	%f2376, [%r103+2512];
	fma.rn.f32 	%f2377, %f2376, %f1963, %f2365;
	ld.shared.f32 	%f2378, [%r103+3536];
	fma.rn.f32 	%f2379, %f1963, %f2378, %f2367;
	fma.rn.f32 	%f2380, %f2376, %f1967, %f2368;
	fma.rn.f32 	%f2381, %f1967, %f2378, %f2369;
	ld.shared.f32 	%f2382, [%r103+2388];
	fma.rn.f32 	%f2383, %f2382, %f1977, %f2371;
	ld.shared.f32 	%f2384, [%r103+3412];
	fma.rn.f32 	%f2385, %f1977, %f2384, %f2373;
	fma.rn.f32 	%f2386, %f2382, %f1981, %f2374;
	fma.rn.f32 	%f2387, %f1981, %f2384, %f2375;
	ld.shared.f32 	%f2388, [%r103+2516];
	fma.rn.f32 	%f2389, %f2388, %f1977, %f2377;
	ld.shared.f32 	%f2390, [%r103+3540];
	fma.rn.f32 	%f2391, %f1977, %f2390, %f2379;
	fma.rn.f32 	%f2392, %f2388, %f1981, %f2380;
	fma.rn.f32 	%f2393, %f1981, %f2390, %f2381;
	ld.shared.f32 	%f2394, [%r103+2392];
	fma.rn.f32 	%f2395, %f2394, %f1991, %f2383;
	ld.shared.f32 	%f2396, [%r103+3416];
	fma.rn.f32 	%f2397, %f1991, %f2396, %f2385;
	fma.rn.f32 	%f2398, %f2394, %f1995, %f2386;
	fma.rn.f32 	%f2399, %f1995, %f2396, %f2387;
	ld.shared.f32 	%f2400, [%r103+2520];
	fma.rn.f32 	%f2401, %f2400, %f1991, %f2389;
	ld.shared.f32 	%f2402, [%r103+3544];
	fma.rn.f32 	%f2403, %f1991, %f2402, %f2391;
	fma.rn.f32 	%f2404, %f2400, %f1995, %f2392;
	fma.rn.f32 	%f2405, %f1995, %f2402, %f2393;
	ld.shared.f32 	%f2406, [%r103+2396];
	fma.rn.f32 	%f2407, %f2406, %f2005, %f2395;
	ld.shared.f32 	%f2408, [%r103+3420];
	fma.rn.f32 	%f2409, %f2005, %f2408, %f2397;
	fma.rn.f32 	%f2410, %f2406, %f2009, %f2398;
	fma.rn.f32 	%f2411, %f2009, %f2408, %f2399;
	ld.shared.f32 	%f2412, [%r103+2524];
	fma.rn.f32 	%f2413, %f2412, %f2005, %f2401;
	ld.shared.f32 	%f2414, [%r103+3548];
	fma.rn.f32 	%f2415, %f2005, %f2414, %f2403;
	fma.rn.f32 	%f2416, %f2412, %f2009, %f2404;
	fma.rn.f32 	%f2417, %f2009, %f2414, %f2405;
	ld.shared.f32 	%f2418, [%r103+2400];
	fma.rn.f32 	%f2419, %f2418, %f2019, %f2407;
	ld.shared.f32 	%f2420, [%r103+3424];
	fma.rn.f32 	%f2421, %f2019, %f2420, %f2409;
	fma.rn.f32 	%f2422, %f2418, %f2023, %f2410;
	fma.rn.f32 	%f2423, %f2023, %f2420, %f2411;
	ld.shared.f32 	%f2424, [%r103+2528];
	fma.rn.f32 	%f2425, %f2424, %f2019, %f2413;
	ld.shared.f32 	%f2426, [%r103+3552];
	fma.rn.f32 	%f2427, %f2019, %f2426, %f2415;
	fma.rn.f32 	%f2428, %f2424, %f2023, %f2416;
	fma.rn.f32 	%f2429, %f2023, %f2426, %f2417;
	ld.shared.f32 	%f2430, [%r103+2404];
	fma.rn.f32 	%f2431, %f2430, %f2033, %f2419;
	ld.shared.f32 	%f2432, [%r103+3428];
	fma.rn.f32 	%f2433, %f2033, %f2432, %f2421;
	fma.rn.f32 	%f2434, %f2430, %f2037, %f2422;
	fma.rn.f32 	%f2435, %f2037, %f2432, %f2423;
	ld.shared.f32 	%f2436, [%r103+2532];
	fma.rn.f32 	%f2437, %f2436, %f2033, %f2425;
	ld.shared.f32 	%f2438, [%r103+3556];
	fma.rn.f32 	%f2439, %f2033, %f2438, %f2427;
	fma.rn.f32 	%f2440, %f2436, %f2037, %f2428;
	fma.rn.f32 	%f2441, %f2037, %f2438, %f2429;
	ld.shared.f32 	%f2442, [%r103+2408];
	fma.rn.f32 	%f2443, %f2442, %f2047, %f2431;
	ld.shared.f32 	%f2444, [%r103+3432];
	fma.rn.f32 	%f2445, %f2047, %f2444, %f2433;
	fma.rn.f32 	%f2446, %f2442, %f2051, %f2434;
	fma.rn.f32 	%f2447, %f2051, %f2444, %f2435;
	ld.shared.f32 	%f2448, [%r103+2536];
	fma.rn.f32 	%f2449, %f2448, %f2047, %f2437;
	ld.shared.f32 	%f2450, [%r103+3560];
	fma.rn.f32 	%f2451, %f2047, %f2450, %f2439;
	fma.rn.f32 	%f2452, %f2448, %f2051, %f2440;
	fma.rn.f32 	%f2453, %f2051, %f2450, %f2441;
	ld.shared.f32 	%f2454, [%r103+2412];
	fma.rn.f32 	%f2455, %f2454, %f2061, %f2443;
	ld.shared.f32 	%f2456, [%r103+3436];
	fma.rn.f32 	%f2457, %f2061, %f2456, %f2445;
	fma.rn.f32 	%f2458, %f2454, %f2065, %f2446;
	fma.rn.f32 	%f2459, %f2065, %f2456, %f2447;
	ld.shared.f32 	%f2460, [%r103+2540];
	fma.rn.f32 	%f2461, %f2460, %f2061, %f2449;
	ld.shared.f32 	%f2462, [%r103+3564];
	fma.rn.f32 	%f2463, %f2061, %f2462, %f2451;
	fma.rn.f32 	%f2464, %f2460, %f2065, %f2452;
	fma.rn.f32 	%f2465, %f2065, %f2462, %f2453;
	ld.shared.f32 	%f2466, [%r103+2416];
	fma.rn.f32 	%f2467, %f2466, %f2075, %f2455;
	ld.shared.f32 	%f2468, [%r103+3440];
	fma.rn.f32 	%f2469, %f2075, %f2468, %f2457;
	fma.rn.f32 	%f2470, %f2466, %f2079, %f2458;
	fma.rn.f32 	%f2471, %f2079, %f2468, %f2459;
	ld.shared.f32 	%f2472, [%r103+2544];
	fma.rn.f32 	%f2473, %f2472, %f2075, %f2461;
	ld.shared.f32 	%f2474, [%r103+3568];
	fma.rn.f32 	%f2475, %f2075, %f2474, %f2463;
	fma.rn.f32 	%f2476, %f2472, %f2079, %f2464;
	fma.rn.f32 	%f2477, %f2079, %f2474, %f2465;
	ld.shared.f32 	%f2478, [%r103+2420];
	fma.rn.f32 	%f2479, %f2478, %f2089, %f2467;
	ld.shared.f32 	%f2480, [%r103+3444];
	fma.rn.f32 	%f2481, %f2089, %f2480, %f2469;
	fma.rn.f32 	%f2482, %f2478, %f2093, %f2470;
	fma.rn.f32 	%f2483, %f2093, %f2480, %f2471;
	ld.shared.f32 	%f2484, [%r103+2548];
	fma.rn.f32 	%f2485, %f2484, %f2089, %f2473;
	ld.shared.f32 	%f2486, [%r103+3572];
	fma.rn.f32 	%f2487, %f2089, %f2486, %f2475;
	fma.rn.f32 	%f2488, %f2484, %f2093, %f2476;
	fma.rn.f32 	%f2489, %f2093, %f2486, %f2477;
	ld.shared.f32 	%f2490, [%r103+2424];
	fma.rn.f32 	%f2491, %f2490, %f2103, %f2479;
	ld.shared.f32 	%f2492, [%r103+3448];
	fma.rn.f32 	%f2493, %f2103, %f2492, %f2481;
	fma.rn.f32 	%f2494, %f2490, %f2107, %f2482;
	fma.rn.f32 	%f2495, %f2107, %f2492, %f2483;
	ld.shared.f32 	%f2496, [%r103+2552];
	fma.rn.f32 	%f2497, %f2496, %f2103, %f2485;
	ld.shared.f32 	%f2498, [%r103+3576];
	fma.rn.f32 	%f2499, %f2103, %f2498, %f2487;
	fma.rn.f32 	%f2500, %f2496, %f2107, %f2488;
	fma.rn.f32 	%f2501, %f2107, %f2498, %f2489;
	ld.shared.f32 	%f2502, [%r103+2428];
	fma.rn.f32 	%f2503, %f2502, %f2117, %f2491;
	ld.shared.f32 	%f2504, [%r103+3452];
	fma.rn.f32 	%f2505, %f2117, %f2504, %f2493;
	fma.rn.f32 	%f2506, %f2502, %f2121, %f2494;
	fma.rn.f32 	%f2507, %f2121, %f2504, %f2495;
	ld.shared.f32 	%f2508, [%r103+2556];
	fma.rn.f32 	%f2509, %f2508, %f2117, %f2497;
	ld.shared.f32 	%f2510, [%r103+3580];
	fma.rn.f32 	%f2511, %f2117, %f2510, %f2499;
	fma.rn.f32 	%f2512, %f2508, %f2121, %f2500;
	fma.rn.f32 	%f2513, %f2121, %f2510, %f2501;
	shl.b32 	%r110, %r3, 10;
	and.b32  	%r111, %r110, 2147479552;
	shl.b32 	%r112, %r1, 5;
	and.b32  	%r113, %r112, 1024;
	or.b32  	%r114, %r111, %r113;
	or.b32  	%r115, %r114, %r4;
	add.s32 	%r116, %r115, %r105;
	mul.wide.u32 	%rd83, %r116, 4;
	add.s64 	%rd84, %rd82, %rd83;
	st.global.f32 	[%rd84], %f2118;
	st.global.f32 	[%rd84+8192], %f2120;
	st.global.f32 	[%rd84+4], %f2122;
	st.global.f32 	[%rd84+8196], %f2123;
	st.global.f32 	[%rd84+1024], %f2125;
	st.global.f32 	[%rd84+9216], %f2127;
	st.global.f32 	[%rd84+1028], %f2128;
	st.global.f32 	[%rd84+9220], %f2129;
	st.global.f32 	[%rd84+2048], %f2503;
	st.global.f32 	[%rd84+10240], %f2505;
	st.global.f32 	[%rd84+2052], %f2506;
	st.global.f32 	[%rd84+10244], %f2507;
	st.global.f32 	[%rd84+3072], %f2509;
	st.global.f32 	[%rd84+11264], %f2511;
	st.global.f32 	[%rd84+3076], %f2512;
	st.global.f32 	[%rd84+11268], %f2513;
	ret;

}


// ===== COMPILED SASS (sm_100) =====

	.target	sm_100

	.elftype	@"ET_EXEC"


//--------------------- .note.nv.tkinfo           --------------------------
	.section	.note.nv.tkinfo,"",@"SHT_NOTE"
	.sectionflags	@"SHF_NOTE_NV_TKINFO"
	.tkinfo
        /*0018*/ 	.word	0x00000002
        /*0030*/ 	.string	""
        /*0030*/ 	.string	"ptxas"
        /*0030*/ 	.string	"Cuda compilation tools, release 13.0, V13.0.88"
        /*0030*/ 	.string	"Build cuda_13.0.r13.0/compiler.36424714_0"
        /*0030*/ 	.string	"-arch sm_100 -m 64 "



//--------------------- .note.nv.cuinfo           --------------------------
	.section	.note.nv.cuinfo,"",@"SHT_NOTE"
	.sectionflags	@"SHF_NOTE_NV_CUINFO"
        /*0018*/ 	.short	0x0002
        /*001a*/ 	.short	0x0064
        /*001c*/ 	.short	0x0082
	.zero		2


//--------------------- .nv.info                  --------------------------
	.section	.nv.info,"",@"SHT_CUDA_INFO"
	.align	4


	//----- nvinfo : EIATTR_REGCOUNT
	.align		4
        /*0000*/ 	.byte	0x04, 0x2f
        /*0002*/ 	.short	(.L_1 - .L_0)
	.align		4
.L_0:
        /*0004*/ 	.word	index@(main_kernel0)
        /*0008*/ 	.word	0x00000062


	//----- nvinfo : EIATTR_FRAME_SIZE
	.align		4
.L_1:
        /*000c*/ 	.byte	0x04, 0x11
        /*000e*/ 	.short	(.L_3 - .L_2)
	.align		4
.L_2:
        /*0010*/ 	.word	index@(main_kernel0)
        /*0014*/ 	.word	0x00000000


	//----- nvinfo : EIATTR_MIN_STACK_SIZE
	.align		4
.L_3:
        /*0018*/ 	.byte	0x04, 0x12
        /*001a*/ 	.short	(.L_5 - .L_4)
	.align		4
.L_4:
        /*001c*/ 	.word	index@(main_kernel0)
        /*0020*/ 	.word	0x00000000
.L_5:


//--------------------- .nv.compat                --------------------------
	.section	.nv.compat,"",@"SHT_CUDA_COMPAT_INFO"
	.align	4
        /*0000*/ 	.byte	0x02, 0x09, 0x00, 0x00, 0x02, 0x02, 0x01, 0x00, 0x02, 0x05, 0x05, 0x00, 0x03, 0x07, 0x01, 0x01
        /*0010*/ 	.byte	0x02, 0x03, 0x00, 0x00, 0x02, 0x06, 0x01, 0x00, 0x04, 0x0b, 0x08, 0x00, 0x09, 0x00, 0x00, 0x00
        /*0020*/ 	.byte	0x00, 0x00, 0x00, 0x00


//--------------------- .nv.info.main_kernel0     --------------------------
	.section	.nv.info.main_kernel0,"",@"SHT_CUDA_INFO"
	.sectionflags	@""
	.align	4


	//----- nvinfo : EIATTR_CUDA_API_VERSION
	.align		4
        /*0000*/ 	.byte	0x04, 0x37
        /*0002*/ 	.short	(.L_7 - .L_6)
.L_6:
        /*0004*/ 	.word	0x00000082


	//----- nvinfo : EIATTR_KPARAM_INFO
	.align		4
.L_7:
        /*0008*/ 	.byte	0x04, 0x17
        /*000a*/ 	.short	(.L_9 - .L_8)
.L_8:
        /*000c*/ 	.word	0x00000000
        /*0010*/ 	.short	0x0002
        /*0012*/ 	.short	0x0010
        /*0014*/ 	.byte	0x00, 0xf5, 0x21, 0x00


	//----- nvinfo : EIATTR_KPARAM_INFO
	.align		4
.L_9:
        /*0018*/ 	.byte	0x04, 0x17
        /*001a*/ 	.short	(.L_11 - .L_10)
.L_10:
        /*001c*/ 	.word	0x00000000
        /*0020*/ 	.short	0x0001
        /*0022*/ 	.short	0x0008
        /*0024*/ 	.byte	0x00, 0xf5, 0x21, 0x00


	//----- nvinfo : EIATTR_KPARAM_INFO
	.align		4
.L_11:
        /*0028*/ 	.byte	0x04, 0x17
        /*002a*/ 	.short	(.L_13 - .L_12)
.L_12:
        /*002c*/ 	.word	0x00000000
        /*0030*/ 	.short	0x0000
        /*0032*/ 	.short	0x0000
        /*0034*/ 	.byte	0x00, 0xf5, 0x21, 0x00


	//----- nvinfo : EIATTR_SPARSE_MMA_MASK
	.align		4
.L_13:
        /*0038*/ 	.byte	0x03, 0x50
        /*003a*/ 	.short	0x0000


	//----- nvinfo : EIATTR_MAXREG_COUNT
	.align		4
        /*003c*/ 	.byte	0x03, 0x1b
        /*003e*/ 	.short	0x00ff


	//----- nvinfo : EIATTR_NUM_BARRIERS
	.align		4
        /*0040*/ 	.byte	0x02, 0x4c
        /*0042*/ 	.byte	0x01
	.zero		1


	//----- nvinfo : EIATTR_MERCURY_ISA_VERSION
	.align		4
        /*0044*/ 	.byte	0x03, 0x5f
        /*0046*/ 	.short	0x0101


	//----- nvinfo : EIATTR_VRC_CTA_INIT_COUNT
	.align		4
        /*0048*/ 	.byte	0x02, 0x4a
	.zero		1
	.zero		1


	//----- nvinfo : EIATTR_EXIT_INSTR_OFFSETS
	.align		4
        /*004c*/ 	.byte	0x04, 0x1c
        /*004e*/ 	.short	(.L_15 - .L_14)


	//   ....[0]....
.L_14:
        /*0050*/ 	.word	0x00008460


	//----- nvinfo : EIATTR_MAX_THREADS
	.align		4
.L_15:
        /*0054*/ 	.byte	0x04, 0x05
        /*0056*/ 	.short	(.L_17 - .L_16)
.L_16:
        /*0058*/ 	.word	0x00000040
        /*005c*/ 	.word	0x00000001
        /*0060*/ 	.word	0x00000001


	//----- nvinfo : EIATTR_CBANK_PARAM_SIZE
	.align		4
.L_17:
        /*0064*/ 	.byte	0x03, 0x19
        /*0066*/ 	.short	0x0018


	//----- nvinfo : EIATTR_PARAM_CBANK
	.align		4
        /*0068*/ 	.byte	0x04, 0x0a
        /*006a*/ 	.short	(.L_19 - .L_18)
	.align		4
.L_18:
        /*006c*/ 	.word	index@(.nv.constant0.main_kernel0)
        /*0070*/ 	.short	0x0380
        /*0072*/ 	.short	0x0018


	//----- nvinfo : EIATTR_SW_WAR
	.align		4
.L_19:
        /*0074*/ 	.byte	0x04, 0x36
        /*0076*/ 	.short	(.L_21 - .L_20)
.L_20:
        /*0078*/ 	.word	0x00000008
.L_21:


//--------------------- .nv.callgraph             --------------------------
	.section	.nv.callgraph,"",@"SHT_CUDA_CALLGRAPH"
	.align	4
	.sectionentsize	8
	.align		4
        /*0000*/ 	.word	0x00000000
	.align		4
        /*0004*/ 	.word	0xffffffff
	.align		4
        /*0008*/ 	.word	0x00000000
	.align		4
        /*000c*/ 	.word	0xfffffffe
	.align		4
        /*0010*/ 	.word	0x00000000
	.align		4
        /*0014*/ 	.word	0xfffffffd
	.align		4
        /*0018*/ 	.word	0x00000000
	.align		4
        /*001c*/ 	.word	0xfffffffc


//--------------------- .text.main_kernel0        --------------------------
	.section	.text.main_kernel0,"ax",@progbits
	.align	128
        .global         main_kernel0
        .type           main_kernel0,@function
        .size           main_kernel0,(.L_x_2 - main_kernel0)
        .other          main_kernel0,@"STO_CUDA_ENTRY STV_DEFAULT"
main_kernel0:
.text.main_kernel0:
[----:B------:R-:W-:Y:S08]  /*0000*/  LDC R1, c[0x0][0x37c] ;  /* 0x0000df00ff017b82 */ /* 0x000ff00000000800 */
[----:B------:R-:W1:Y:S01]  /*0010*/  S2UR UR6, SR_CgaCtaId ;  /* 0x00000000000679c3 */ /* 0x000e620000008800 */
[----:B------:R-:W2:Y:S01]  /*0020*/  S2R R18, SR_TID.X ;  /* 0x0000000000127919 */ /* 0x000ea20000002100 */
[----:B------:R-:W-:Y:S01]  /*0030*/  UMOV UR4, 0x400 ;  /* 0x0000040000047882 */ /* 0x000fe20000000000 */
[----:B------:R-:W-:Y:S01]  /*0040*/  HFMA2 R77, -RZ, RZ, 0, 0 ;  /* 0x00000000ff4d7431 */ /* 0x000fe200000001ff */
[----:B------:R-:W-:Y:S01]  /*0050*/  MOV R71, RZ ;  /* 0x000000ff00477202 */ /* 0x000fe20000000f00 */
[----:B------:R-:W3:Y:S01]  /*0060*/  S2R R0, SR_CTAID.X ;  /* 0x0000000000007919 */ /* 0x000ee20000002500 */
[----:B------:R-:W-:Y:S01]  /*0070*/  HFMA2 R75, -RZ, RZ, 0, 0 ;  /* 0x00000000ff4b7431 */ /* 0x000fe200000001ff */
[----:B------:R-:W-:Y:S01]  /*0080*/  MOV R73, RZ ;  /* 0x000000ff00497202 */ /* 0x000fe20000000f00 */
[----:B------:R-:W4:Y:S01]  /*0090*/  S2UR UR7, SR_SWINHI ;  /* 0x00000000000779c3 */ /* 0x000f220000002f00 */
[----:B-1----:R-:W-:-:S02]  /*00a0*/  ULEA UR8, UR6, UR4, 0x18 ;  /* 0x0000000406087291 */ /* 0x002fc4000f8ec0ff */
[----:B------:R-:W-:-:S04]  /*00b0*/  UIADD3 UR4, UPT, UPT, UR4, 0x1800, URZ ;  /* 0x0000180004047890 */ /* 0x000fc8000fffe0ff */
[----:B------:R-:W-:-:S03]  /*00c0*/  ULEA UR6, UR6, UR4, 0x18 ;  /* 0x0000000406067291 */ /* 0x000fc6000f8ec0ff */
[----:B------:R-:W-:Y:S01]  /*00d0*/  UMOV UR4, UR8 ;  /* 0x0000000800047c82 */ /* 0x000fe20008000000 */
[----:B----4-:R-:W-:Y:S01]  /*00e0*/  UMOV UR5, UR7 ;  /* 0x0000000700057c82 */ /* 0x010fe20008000000 */
[----:B--2---:R-:W-:Y:S02]  /*00f0*/  SHF.L.U32 R19, R18, 0x2, RZ ;  /* 0x0000000212137819 */ /* 0x004fe400000006ff */
[----:B------:R-:W-:Y:S02]  /*0100*/  MOV R2, UR4 ;  /* 0x0000000400027c02 */ /* 0x000fe40008000f00 */
[----:B------:R-:W-:Y:S01]  /*0110*/  MOV R3, UR5 ;  /* 0x0000000500037c02 */ /* 0x000fe20008000f00 */
[----:B------:R-:W-:Y:S01]  /*0120*/  UMOV UR4, UR6 ;  /* 0x0000000600047c82 */ /* 0x000fe20008000000 */
[----:B------:R-:W-:Y:S01]  /*0130*/  UMOV UR5, UR7 ;  /* 0x0000000700057c82 */ /* 0x000fe20008000000 */
[----:B---3--:R-:W-:Y:S02]  /*0140*/  SHF.R.U32.HI R4, RZ, 0x2, R0 ;  /* 0x00000002ff047819 */ /* 0x008fe40000011600 */
[----:B------:R-:W-:Y:S01]  /*0150*/  SHF.R.U32.HI R5, RZ, 0x3, R18 ;  /* 0x00000003ff057819 */ /* 0x000fe20000011612 */
[----:B------:R-:W-:Y:S01]  /*0160*/  IMAD.WIDE.U32 R2, R19, 0x4, R2 ;  /* 0x0000000413027825 */ /* 0x000fe200078e0002 */
[----:B------:R-:W-:-:S02]  /*0170*/  MOV R12, UR4 ;  /* 0x00000004000c7c02 */ /* 0x000fc40008000f00 */
[----:B------:R-:W-:Y:S01]  /*0180*/  MOV R13, UR5 ;  /* 0x00000005000d7c02 */ /* 0x000fe20008000f00 */
[----:B------:R-:W1:Y:S01]  /*0190*/  LDCU.64 UR4, c[0x0][0x358] ;  /* 0x00006b00ff0477ac */ /* 0x000e620008000a00 */
[----:B------:R-:W-:Y:S02]  /*01a0*/  LEA R6, R4, R5, 0x4 ;  /* 0x0000000504067211 */ /* 0x000fe400078e20ff */
[C---:B------:R-:W-:Y:S01]  /*01b0*/  LOP3.LUT R5, R19.reuse, 0x1c, RZ, 0xc0, !PT ;  /* 0x0000001c13057812 */ /* 0x040fe200078ec0ff */
[----:B------:R-:W-:Y:S01]  /*01c0*/  IMAD.WIDE.U32 R42, R19, 0x4, R12 ;  /* 0x00000004132a7825 */ /* 0x000fe200078e000c */
[C---:B------:R-:W-:Y:S02]  /*01d0*/  IADD3 R4, P2, PT, R2.reuse, 0x400, RZ ;  /* 0x0000040002047810 */ /* 0x040fe40007f5e0ff */
[----:B------:R-:W-:Y:S01]  /*01e0*/  IADD3 R24, P1, PT, R2, 0x800, RZ ;  /* 0x0000080002187810 */ /* 0x000fe20007f3e0ff */
[----:B------:R-:W-:Y:S01]  /*01f0*/  IMAD R45, R6, 0x280, R5 ;  /* 0x00000280062d7824 */ /* 0x000fe200078e0205 */
[----:B------:R-:W-:-:S02]  /*0200*/  IADD3.X R5, PT, PT, RZ, R3, RZ, P2, !PT ;  /* 0x00000003ff057210 */ /* 0x000fc400017fe4ff */
[C---:B------:R-:W-:Y:S02]  /*0210*/  IADD3 R16, P5, PT, R42.reuse, 0x1400, RZ ;  /* 0x000014002a107810 */ /* 0x040fe40007fbe0ff */
[C---:B------:R-:W-:Y:S02]  /*0220*/  IADD3 R6, P3, PT, R42.reuse, 0x400, RZ ;  /* 0x000004002a067810 */ /* 0x040fe40007f7e0ff */
[----:B------:R-:W-:Y:S02]  /*0230*/  MOV R47, R4 ;  /* 0x00000004002f7202 */ /* 0x000fe40000000f00 */
[-C--:B------:R-:W-:Y:S01]  /*0240*/  IADD3.X R17, PT, PT, RZ, R43.reuse, RZ, P5, !PT ;  /* 0x0000002bff117210 */ /* 0x080fe20002ffe4ff */
[----:B------:R-:W2:Y:S01]  /*0250*/  LDC.64 R4, c[0x0][0x380] ;  /* 0x0000e000ff047b82 */ /* 0x000ea20000000a00 */
[----:B------:R-:W-:Y:S02]  /*0260*/  IADD3.X R7, PT, PT, RZ, R43, RZ, P3, !PT ;  /* 0x0000002bff077210 */ /* 0x000fe40001ffe4ff */
[----:B------:R-:W-:-:S02]  /*0270*/  IADD3 R20, P3, PT, R42, 0x1800, RZ ;  /* 0x000018002a147810 */ /* 0x000fc40007f7e0ff */
[----:B------:R-:W-:Y:S02]  /*0280*/  MOV R59, R16 ;  /* 0x00000010003b7202 */ /* 0x000fe40000000f00 */
[----:B------:R-:W-:Y:S01]  /*0290*/  IADD3.X R21, PT, PT, RZ, R43, RZ, P3, !PT ;  /* 0x0000002bff157210 */ /* 0x000fe20001ffe4ff */
[----:B------:R-:W3:Y:S01]  /*02a0*/  LDC.64 R16, c[0x0][0x388] ;  /* 0x0000e200ff107b82 */ /* 0x000ee20000000a00 */
[----:B------:R-:W-:Y:S02]  /*02b0*/  IADD3 R14, P4, PT, R42, 0x1000, RZ ;  /* 0x000010002a0e7810 */ /* 0x000fe40007f9e0ff */
[----:B------:R-:W-:Y:S02]  /*02c0*/  MOV R61, R20 ;  /* 0x00000014003d7202 */ /* 0x000fe40000000f00 */
[----:B------:R-:W-:Y:S02]  /*02d0*/  SHF.L.U32 R21, R0, 0x6, RZ ;  /* 0x0000000600157819 */ /* 0x000fe400000006ff */
[----:B------:R-:W-:-:S02]  /*02e0*/  SHF.L.U32 R20, R18, 0x4, RZ ;  /* 0x0000000412147819 */ /* 0x000fc400000006ff */
[----:B------:R-:W-:Y:S02]  /*02f0*/  LOP3.LUT R21, R21, 0xc0, RZ, 0xc0, !PT ;  /* 0x000000c015157812 */ /* 0x000fe400078ec0ff */
[----:B------:R-:W-:Y:S02]  /*0300*/  IADD3.X R15, PT, PT, RZ, R43, RZ, P4, !PT ;  /* 0x0000002bff0f7210 */ /* 0x000fe400027fe4ff */
[----:B------:R-:W-:Y:S02]  /*0310*/  MOV R51, R6 ;  /* 0x0000000600337202 */ /* 0x000fe40000000f00 */
[----:B------:R-:W-:Y:S02]  /*0320*/  LOP3.LUT R6, R21, 0x300, R20, 0xf8, !PT ;  /* 0x0000030015067812 */ /* 0x000fe400078ef814 */
[----:B------:R-:W-:Y:S01]  /*0330*/  MOV R57, R14 ;  /* 0x0000000e00397202 */ /* 0x000fe20000000f00 */
[----:B--2---:R-:W-:Y:S01]  /*0340*/  IMAD.WIDE.U32 R14, R45, 0x4, R4 ;  /* 0x000000042d0e7825 */ /* 0x004fe200078e0004 */
[----:B------:R-:W-:-:S02]  /*0350*/  IADD3 R26, P0, PT, R2, 0xc00, RZ ;  /* 0x00000c00021a7810 */ /* 0x000fc40007f1e0ff */
[----:B------:R-:W-:Y:S02]  /*0360*/  LOP3.LUT R5, R6, 0x3c, R19, 0xf8, !PT ;  /* 0x0000003c06057812 */ /* 0x000fe400078ef813 */
[-C--:B------:R-:W-:Y:S02]  /*0370*/  IADD3.X R25, PT, PT, RZ, R3.reuse, RZ, P1, !PT ;  /* 0x00000003ff197210 */ /* 0x080fe40000ffe4ff */
[C---:B------:R-:W-:Y:S01]  /*0380*/  IADD3 R28, P1, PT, R42.reuse, 0x2000, RZ ;  /* 0x000020002a1c7810 */ /* 0x040fe20007f3e0ff */
[----:B---3--:R-:W-:Y:S01]  /*0390*/  IMAD.WIDE.U32 R16, R5, 0x4, R16 ;  /* 0x0000000405107825 */ /* 0x008fe200078e0010 */
[----:B------:R-:W-:Y:S02]  /*03a0*/  IADD3 R8, P2, PT, R42, 0x800, RZ ;  /* 0x000008002a087810 */ /* 0x000fe40007f5e0ff */
[----:B------:R-:W-:Y:S02]  /*03b0*/  IADD3.X R27, PT, PT, RZ, R3, RZ, P0, !PT ;  /* 0x00000003ff1b7210 */ /* 0x000fe400007fe4ff */
[----:B------:R-:W-:-:S02]  /*03c0*/  IADD3 R4, P0, PT, R14, 0x5000, RZ ;  /* 0x000050000e047810 */ /* 0x000fc40007f1e0ff */
[C---:B------:R-:W-:Y:S02]  /*03d0*/  IADD3 R10, P6, PT, R42.reuse, 0xc00, RZ ;  /* 0x00000c002a0a7810 */ /* 0x040fe40007fde0ff */
[-C--:B------:R-:W-:Y:S02]  /*03e0*/  IADD3.X R29, PT, PT, RZ, R43.reuse, RZ, P1, !PT ;  /* 0x0000002bff1d7210 */ /* 0x080fe40000ffe4ff */
[----:B------:R-:W-:Y:S02]  /*03f0*/  IADD3.X R9, PT, PT, RZ, R43, RZ, P2, !PT ;  /* 0x0000002bff097210 */ /* 0x000fe400017fe4ff */
[C---:B------:R-:W-:Y:S02]  /*0400*/  IADD3 R40, P1, PT, R42.reuse, 0x3800, RZ ;  /* 0x000038002a287810 */ /* 0x040fe40007f3e0ff */
[----:B------:R-:W-:Y:S02]  /*0410*/  IADD3 R22, P2, PT, R42, 0x1c00, RZ ;  /* 0x00001c002a167810 */ /* 0x000fe40007f5e0ff */
[----:B------:R-:W-:-:S02]  /*0420*/  IADD3.X R5, PT, PT, RZ, R15, RZ, P0, !PT ;  /* 0x0000000fff057210 */ /* 0x000fc400007fe4ff */
[-C--:B------:R-:W-:Y:S02]  /*0430*/  IADD3.X R11, PT, PT, RZ, R43.reuse, RZ, P6, !PT ;  /* 0x0000002bff0b7210 */ /* 0x080fe400037fe4ff */
[C---:B------:R-:W-:Y:S02]  /*0440*/  IADD3 R6, P0, PT, R16.reuse, 0x1000, RZ ;  /* 0x0000100010067810 */ /* 0x040fe40007f1e0ff */
[----:B------:R-:W-:Y:S02]  /*0450*/  IADD3.X R41, PT, PT, RZ, R43, RZ, P1, !PT ;  /* 0x0000002bff297210 */ /* 0x000fe40000ffe4ff */
[----:B------:R-:W-:Y:S02]  /*0460*/  MOV R53, R8 ;  /* 0x0000000800357202 */ /* 0x000fe40000000f00 */
[----:B------:R-:W-:Y:S02]  /*0470*/  IADD3.X R23, PT, PT, RZ, R43, RZ, P2, !PT ;  /* 0x0000002bff177210 */ /* 0x000fe400017fe4ff */
[----:B------:R-:W-:-:S02]  /*0480*/  IADD3 R8, P1, PT, R16, 0x2000, RZ ;  /* 0x0000200010087810 */ /* 0x000fc40007f3e0ff */
[----:B------:R-:W-:Y:S02]  /*0490*/  MOV R55, R10 ;  /* 0x0000000a00377202 */ /* 0x000fe40000000f00 */
[----:B------:R-:W-:Y:S02]  /*04a0*/  IADD3.X R7, PT, PT, RZ, R17, RZ, P0, !PT ;  /* 0x00000011ff077210 */ /* 0x000fe400007fe4ff */
[----:B------:R-:W-:Y:S02]  /*04b0*/  MOV R65, R24 ;  /* 0x0000001800417202 */ /* 0x000fe40000000f00 */
[----:B------:R-:W-:Y:S02]  /*04c0*/  IADD3 R10, P0, PT, R16, 0x3000, RZ ;  /* 0x00003000100a7810 */ /* 0x000fe40007f1e0ff */
[----:B------:R-:W-:Y:S02]  /*04d0*/  MOV R25, R2 ;  /* 0x0000000200197202 */ /* 0x000fe40000000f00 */
[----:B------:R-:W-:-:S02]  /*04e0*/  MOV R63, R22 ;  /* 0x00000016003f7202 */ /* 0x000fc40000000f00 */
[----:B------:R-:W-:Y:S01]  /*04f0*/  IADD3.X R9, PT, PT, RZ, R17, RZ, P1, !PT ;  /* 0x00000011ff097210 */ /* 0x000fe20000ffe4ff */
[----:B------:R-:W-:Y:S01]  /*0500*/  @!PT LDS RZ, [RZ] ;  /* 0x00000000fffff984 */ /* 0x000fe20000000800 */
[----:B------:R-:W-:Y:S01]  /*0510*/  @!PT LDS RZ, [RZ] ;  /* 0x00000000fffff984 */ /* 0x000fe20000000800 */
[----:B------:R-:W-:Y:S01]  /*0520*/  @!PT LDS RZ, [RZ] ;  /* 0x00000000fffff984 */ /* 0x000fe20000000800 */
[----:B-1----:R1:W-:Y:S01]  /*0530*/  LDGSTS.E.BYPASS.128 [R25], desc[UR4][R14.64] ;  /* 0x000000000e197fae */ /* 0x0023e2000b981804 */
[----:B------:R-:W-:Y:S02]  /*0540*/  MOV R49, R42 ;  /* 0x0000002a00317202 */ /* 0x000fe40000000f00 */
[----:B------:R-:W-:Y:S01]  /*0550*/  IADD3 R22, P1, PT, R16, 0x4000, RZ ;  /* 0x0000400010167810 */ /* 0x000fe20007f3e0ff */
[----:B------:R-:W-:Y:S01]  /*0560*/  LDGSTS.E.BYPASS.128 [R47], desc[UR4][R4.64] ;  /* 0x00000000042f7fae */ /* 0x000fe2000b981804 */
[----:B------:R-:W-:Y:S02]  /*0570*/  IADD3.X R11, PT, PT, RZ, R17, RZ, P0, !PT ;  /* 0x00000011ff0b7210 */ /* 0x000fe400007fe4ff */
[----:B------:R-:W-:Y:S01]  /*0580*/  IADD3 R38, P2, PT, R42, 0x3400, RZ ;  /* 0x000034002a267810 */ /* 0x000fe20007f5e0ff */
[----:B------:R2:W-:Y:S01]  /*0590*/  LDGSTS.E.BYPASS.128 [R49], desc[UR4][R16.64] ;  /* 0x0000000010317fae */ /* 0x0005e2000b981804 */
[----:B------:R-:W-:-:S02]  /*05a0*/  IADD3 R24, P0, PT, R16, 0x5000, RZ ;  /* 0x0000500010187810 */ /* 0x000fc40007f1e0ff */
[----:B------:R-:W-:Y:S01]  /*05b0*/  MOV R69, R28 ;  /* 0x0000001c00457202 */ /* 0x000fe20000000f00 */
[----:B------:R3:W-:Y:S01]  /*05c0*/  LDGSTS.E.BYPASS.128 [R51], desc[UR4][R6.64] ;  /* 0x0000000006337fae */ /* 0x0007e2000b981804 */
[----:B------:R-:W-:Y:S02]  /*05d0*/  IADD3.X R23, PT, PT, RZ, R17, RZ, P1, !PT ;  /* 0x00000011ff177210 */ /* 0x000fe40000ffe4ff */
[C---:B------:R-:W-:Y:S01]  /*05e0*/  IADD3 R28, P1, PT, R16.reuse, 0x7000, RZ ;  /* 0x00007000101c7810 */ /* 0x040fe20007f3e0ff */
[----:B------:R4:W-:Y:S01]  /*05f0*/  LDGSTS.E.BYPASS.128 [R53], desc[UR4][R8.64] ;  /* 0x0000000008357fae */ /* 0x0009e2000b981804 */
[----:B------:R-:W-:Y:S02]  /*0600*/  IADD3.X R39, PT, PT, RZ, R43, RZ, P2, !PT ;  /* 0x0000002bff277210 */ /* 0x000fe400017fe4ff */
[----:B------:R-:W-:Y:S01]  /*0610*/  MOV R67, R26 ;  /* 0x0000001a00437202 */ /* 0x000fe20000000f00 */
[----:B------:R5:W-:Y:S01]  /*0620*/  LDGSTS.E.BYPASS.128 [R55], desc[UR4][R10.64] ;  /* 0x000000000a377fae */ /* 0x000be2000b981804 */
[----:B-1----:R-:W-:Y:S01]  /*0630*/  IADD3.X R25, PT, PT, RZ, R17, RZ, P0, !PT ;  /* 0x00000011ff197210 */ /* 0x002fe200007fe4ff */
[----:B--2---:R-:W-:Y:S01]  /*0640*/  HFMA2 R49, -RZ, RZ, 0, 0 ;  /* 0x00000000ff317431 */ /* 0x004fe200000001ff */
[C---:B------:R-:W-:Y:S01]  /*0650*/  IADD3 R26, P2, PT, R16.reuse, 0x6000, RZ ;  /* 0x00006000101a7810 */ /* 0x040fe20007f5e0ff */
[----:B------:R1:W-:Y:S01]  /*0660*/  LDGSTS.E.BYPASS.128 [R57], desc[UR4][R22.64] ;  /* 0x0000000016397fae */ /* 0x0003e2000b981804 */
[----:B---3--:R-:W-:-:S02]  /*0670*/  IADD3 R6, P0, PT, R16, 0x8000, RZ ;  /* 0x0000800010067810 */ /* 0x008fc40007f1e0ff */
[-C--:B------:R-:W-:Y:S01]  /*0680*/  IADD3.X R29, PT, PT, RZ, R17.reuse, RZ, P1, !PT ;  /* 0x00000011ff1d7210 */ /* 0x080fe20000ffe4ff */
[----:B------:R2:W-:Y:S01]  /*0690*/  LDGSTS.E.BYPASS.128 [R59], desc[UR4][R24.64] ;  /* 0x00000000183b7fae */ /* 0x0005e2000b981804 */
[----:B----4-:R-:W-:Y:S02]  /*06a0*/  IADD3 R8, P1, PT, R16, 0x9000, RZ ;  /* 0x0000900010087810 */ /* 0x010fe40007f3e0ff */
[-C--:B------:R-:W-:Y:S02]  /*06b0*/  IADD3.X R27, PT, PT, RZ, R17.reuse, RZ, P2, !PT ;  /* 0x00000011ff1b7210 */ /* 0x080fe400017fe4ff */
[----:B------:R-:W-:Y:S02]  /*06c0*/  IADD3.X R7, PT, PT, RZ, R17, RZ, P0, !PT ;  /* 0x00000011ff077210 */ /* 0x000fe400007fe4ff */
[----:B------:R-:W-:Y:S01]  /*06d0*/  IADD3 R30, P4, PT, R42, 0x2400, RZ ;  /* 0x000024002a1e7810 */ /* 0x000fe20007f9e0ff */
[----:B------:R3:W-:Y:S01]  /*06e0*/  LDGSTS.E.BYPASS.128 [R61], desc[UR4][R26.64] ;  /* 0x000000001a3d7fae */ /* 0x0007e2000b981804 */
[----:B-----5:R-:W-:Y:S01]  /*06f0*/  IADD3 R10, P0, PT, R16, 0xa000, RZ ;  /* 0x0000a000100a7810 */ /* 0x020fe20007f1e0ff */
[----:B-1----:R-:W-:Y:S01]  /*0700*/  HFMA2 R57, -RZ, RZ, 0, 0 ;  /* 0x00000000ff397431 */ /* 0x002fe200000001ff */
[C---:B------:R-:W-:Y:S01]  /*0710*/  IADD3 R32, P5, PT, R42.reuse, 0x2800, RZ ;  /* 0x000028002a207810 */ /* 0x040fe20007fbe0ff */
[----:B------:R1:W-:Y:S01]  /*0720*/  LDGSTS.E.BYPASS.128 [R63], desc[UR4][R28.64] ;  /* 0x000000001c3f7fae */ /* 0x0003e2000b981804 */
[----:B------:R-:W-:-:S02]  /*0730*/  IADD3 R34, P3, PT, R42, 0x2c00, RZ ;  /* 0x00002c002a227810 */ /* 0x000fc40007f7e0ff */
[----:B------:R-:W-:Y:S01]  /*0740*/  IADD3.X R9, PT, PT, RZ, R17, RZ, P1, !PT ;  /* 0x00000011ff097210 */ /* 0x000fe20000ffe4ff */
[----:B------:R-:W0:Y:S01]  /*0750*/  LDGDEPBAR ;  /* 0x00000000000079af */ /* 0x000e220000000000 */
[----:B------:R-:W-:Y:S02]  /*0760*/  IADD3 R36, P6, PT, R42, 0x3000, RZ ;  /* 0x000030002a247810 */ /* 0x000fe40007fde0ff */
[----:B--2---:R-:W-:Y:S01]  /*0770*/  IADD3 R24, P1, PT, R16, 0xb000, RZ ;  /* 0x0000b00010187810 */ /* 0x004fe20007f3e0ff */
[----:B------:R-:W-:Y:S01]  /*0780*/  LDGSTS.E.BYPASS.128 [R65], desc[UR4][R14.64+0x80] ;  /* 0x000000800e417fae */ /* 0x000fe2000b981804 */
[----:B------:R-:W-:Y:S02]  /*0790*/  IADD3.X R31, PT, PT, RZ, R43, RZ, P4, !PT ;  /* 0x0000002bff1f7210 */ /* 0x000fe400027fe4ff */
[----:B------:R-:W-:Y:S01]  /*07a0*/  IADD3.X R11, PT, PT, RZ, R17, RZ, P0, !PT ;  /* 0x00000011ff0b7210 */ /* 0x000fe200007fe4ff */
[----:B------:R-:W-:Y:S01]  /*07b0*/  LDGSTS.E.BYPASS.128 [R67], desc[UR4][R4.64+0x80] ;  /* 0x0000008004437fae */ /* 0x000fe2000b981804 */
[----:B------:R-:W-:-:S02]  /*07c0*/  IADD3.X R33, PT, PT, RZ, R43, RZ, P5, !PT ;  /* 0x0000002bff217210 */ /* 0x000fc40002ffe4ff */
[----:B---3--:R-:W-:Y:S01]  /*07d0*/  IADD3 R26, P0, PT, R16, 0xc000, RZ ;  /* 0x0000c000101a7810 */ /* 0x008fe20007f1e0ff */
[----:B------:R2:W-:Y:S01]  /*07e0*/  LDGSTS.E.BYPASS.128 [R69], desc[UR4][R6.64] ;  /* 0x0000000006457fae */ /* 0x0005e2000b981804 */
[----:B------:R-:W-:Y:S02]  /*07f0*/  IADD3 R42, P4, PT, R42, 0x3c00, RZ ;  /* 0x00003c002a2a7810 */ /* 0x000fe40007f9e0ff */
[-C--:B------:R-:W-:Y:S02]  /*0800*/  IADD3.X R35, PT, PT, RZ, R43.reuse, RZ, P3, !PT ;  /* 0x0000002bff237210 */ /* 0x080fe40001ffe4ff */
[----:B------:R-:W-:Y:S02]  /*0810*/  IADD3.X R37, PT, PT, RZ, R43, RZ, P6, !PT ;  /* 0x0000002bff257210 */ /* 0x000fe400037fe4ff */
[----:B------:R-:W-:Y:S02]  /*0820*/  IADD3.X R25, PT, PT, RZ, R17, RZ, P1, !PT ;  /* 0x00000011ff197210 */ /* 0x000fe40000ffe4ff */
[----:B------:R-:W-:-:S02]  /*0830*/  MOV R31, R30 ;  /* 0x0000001e001f7202 */ /* 0x000fc40000000f00 */
[C---:B-1----:R-:W-:Y:S01]  /*0840*/  IADD3 R28, P1, PT, R16.reuse, 0xd000, RZ ;  /* 0x0000d000101c7810 */ /* 0x042fe20007f3e0ff */
[----:B--2---:R-:W-:Y:S01]  /*0850*/  HFMA2 R69, -RZ, RZ, 0, 0 ;  /* 0x00000000ff457431 */ /* 0x004fe200000001ff */
[----:B------:R-:W-:Y:S01]  /*0860*/  MOV R33, R32 ;  /* 0x0000002000217202 */ /* 0x000fe20000000f00 */
[----:B------:R-:W-:Y:S01]  /*0870*/  LDGSTS.E.BYPASS.128 [R31], desc[UR4][R8.64] ;  /* 0x00000000081f7fae */ /* 0x000fe2000b981804 */
[----:B------:R-:W-:Y:S02]  /*0880*/  IADD3 R4, P2, PT, R16, 0xe000, RZ ;  /* 0x0000e00010047810 */ /* 0x000fe40007f5e0ff */
[----:B------:R-:W-:Y:S01]  /*0890*/  IADD3.X R27, PT, PT, RZ, R17, RZ, P0, !PT ;  /* 0x00000011ff1b7210 */ /* 0x000fe200007fe4ff */
[----:B------:R-:W-:Y:S01]  /*08a0*/  LDGSTS.E.BYPASS.128 [R33], desc[UR4][R10.64] ;  /* 0x000000000a217fae */ /* 0x000fe2000b981804 */
[----:B------:R-:W-:Y:S02]  /*08b0*/  IADD3.X R43, PT, PT, RZ, R43, RZ, P4, !PT ;  /* 0x0000002bff2b7210 */ /* 0x000fe400027fe4ff */
[----:B------:R-:W-:-:S02]  /*08c0*/  MOV R35, R34 ;  /* 0x0000002200237202 */ /* 0x000fc40000000f00 */
[----:B------:R-:W-:Y:S02]  /*08d0*/  IADD3 R6, P0, PT, R16, 0xf000, RZ ;  /* 0x0000f00010067810 */ /* 0x000fe40007f1e0ff */
[----:B------:R-:W-:Y:S01]  /*08e0*/  MOV R37, R36 ;  /* 0x0000002400257202 */ /* 0x000fe20000000f00 */
[----:B------:R1:W-:Y:S01]  /*08f0*/  LDGSTS.E.BYPASS.128 [R35], desc[UR4][R24.64] ;  /* 0x0000000018237fae */ /* 0x0003e2000b981804 */
[----:B------:R-:W-:Y:S02]  /*0900*/  MOV R39, R38 ;  /* 0x0000002600277202 */ /* 0x000fe40000000f00 */
[----:B------:R-:W-:Y:S01]  /*0910*/  IADD3.X R29, PT, PT, RZ, R17, RZ, P1, !PT ;  /* 0x00000011ff1d7210 */ /* 0x000fe20000ffe4ff */
[----:B------:R2:W-:Y:S01]  /*0920*/  LDGSTS.E.BYPASS.128 [R37], desc[UR4][R26.64] ;  /* 0x000000001a257fae */ /* 0x0005e2000b981804 */
[----:B------:R-:W-:Y:S02]  /*0930*/  MOV R41, R40 ;  /* 0x0000002800297202 */ /* 0x000fe40000000f00 */
[----:B------:R-:W-:Y:S01]  /*0940*/  IADD3.X R5, PT, PT, RZ, R17, RZ, P2, !PT ;  /* 0x00000011ff057210 */ /* 0x000fe200017fe4ff */
[----:B------:R-:W-:Y:S01]  /*0950*/  LDGSTS.E.BYPASS.128 [R39], desc[UR4][R28.64] ;  /* 0x000000001c277fae */ /* 0x000fe2000b981804 */
[----:B------:R-:W-:-:S02]  /*0960*/  MOV R43, R42 ;  /* 0x0000002a002b7202 */ /* 0x000fc40000000f00 */
[----:B------:R-:W-:Y:S01]  /*0970*/  IADD3.X R7, PT, PT, RZ, R17, RZ, P0, !PT ;  /* 0x00000011ff077210 */ /* 0x000fe200007fe4ff */
[----:B------:R3:W-:Y:S01]  /*0980*/  LDGSTS.E.BYPASS.128 [R41], desc[UR4][R4.64] ;  /* 0x0000000004297fae */ /* 0x0007e2000b981804 */
[----:B-1----:R-:W-:Y:S02]  /*0990*/  SHF.L.U32 R25, R18, 0x4, RZ ;  /* 0x0000000412197819 */ /* 0x002fe400000006ff */
[----:B------:R-:W-:Y:S01]  /*09a0*/  MOV R23, RZ ;  /* 0x000000ff00177202 */ /* 0x000fe20000000f00 */
[----:B------:R1:W-:Y:S01]  /*09b0*/  LDGSTS.E.BYPASS.128 [R43], desc[UR4][R6.64] ;  /* 0x00000000062b7fae */ /* 0x0003e2000b981804 */
[----:B--2---:R-:W-:Y:S01]  /*09c0*/  HFMA2 R37, -RZ, RZ, 0, 0 ;  /* 0x00000000ff257431 */ /* 0x004fe200000001ff */
[----:B------:R-:W-:Y:S01]  /*09d0*/  MOV R47, RZ ;  /* 0x000000ff002f7202 */ /* 0x000fe20000000f00 */
[----:B------:R-:W-:Y:S01]  /*09e0*/  HFMA2 R27, -RZ, RZ, 0, 0 ;  /* 0x00000000ff1b7431 */ /* 0x000fe200000001ff */
[----:B------:R-:W0:Y:S01]  /*09f0*/  LDGDEPBAR ;  /* 0x00000000000079af */ /* 0x000e220000000000 */
[----:B------:R-:W-:-:S02]  /*0a00*/  MOV R45, RZ ;  /* 0x000000ff002d7202 */ /* 0x000fc40000000f00 */
[----:B------:R-:W-:Y:S02]  /*0a10*/  MOV R51, RZ ;  /* 0x000000ff00337202 */ /* 0x000fe40000000f00 */
[----:B---3--:R-:W-:Y:S02]  /*0a20*/  CS2R R40, SRZ ;  /* 0x0000000000287805 */ /* 0x008fe4000001ff00 */
[----:B------:R-:W-:Y:S02]  /*0a30*/  MOV R39, RZ ;  /* 0x000000ff00277202 */ /* 0x000fe40000000f00 */
[----:B------:R-:W-:Y:S01]  /*0a40*/  LOP3.LUT R25, R25, 0x200, RZ, 0xc0, !PT ;  /* 0x0000020019197812 */ /* 0x000fe200078ec0ff */
[----:B-1----:R-:W-:-:S07]  /*0a50*/  HFMA2 R43, -RZ, RZ, 0, 0 ;  /* 0x00000000ff2b7431 */ /* 0x002fce00000001ff */
.L_x_0:
[C---:B------:R-:W-:Y:S01]  /*0a60*/  IADD3 R4, PT, PT, R23.reuse, 0x2, RZ ;  /* 0x0000000217047810 */ /* 0x040fe20007ffe0ff */
[----:B------:R-:W-:Y:S01]  /*0a70*/  BAR.SYNC.DEFER_BLOCKING 0x0 ;  /* 0x0000000000007b1d */ /* 0x000fe20000010000 */
[C---:B------:R-:W-:Y:S02]  /*0a80*/  SHF.L.U32 R29, R23.reuse, 0xd, RZ ;  /* 0x0000000d171d7819 */ /* 0x040fe400000006ff */
[----:B------:R-:W-:Y:S02]  /*0a90*/  LOP3.LUT R5, R4, 0xff, RZ, 0xc0, !PT ;  /* 0x000000ff04057812 */ /* 0x000fe400078ec0ff */
[----:B------:R-:W-:Y:S01]  /*0aa0*/  SHF.L.U32 R35, R23, 0x5, RZ ;  /* 0x0000000517237819 */ /* 0x000fe200000006ff */
[----:B------:R-:W-:Y:S01]  /*0ab0*/  IMAD.WIDE R28, R29, 0x4, R16 ;  /* 0x000000041d1c7825 */ /* 0x000fe200078e0210 */
[----:B------:R-:W-:-:S03]  /*0ac0*/  SHF.L.U32 R24, R18, 0x3, RZ ;  /* 0x0000000312187819 */ /* 0x000fc600000006ff */
[----:B------:R-:W-:Y:S01]  /*0ad0*/  IMAD R5, R5, 0xab, RZ ;  /* 0x000000ab05057824 */ /* 0x000fe200078e02ff */
[C---:B------:R-:W-:Y:S01]  /*0ae0*/  IADD3 R30, P0, PT, R28.reuse, 0x16000, RZ ;  /* 0x000160001c1e7810 */ /* 0x040fe20007f1e0ff */
[----:B------:R-:W-:Y:S01]  /*0af0*/  IMAD.WIDE R34, R35, 0x4, R14 ;  /* 0x0000000423227825 */ /* 0x000fe200078e020e */
[C---:B------:R-:W-:Y:S02]  /*0b00*/  IADD3 R6, P2, PT, R28.reuse, 0x14000, RZ ;  /* 0x000140001c067810 */ /* 0x040fe40007f5e0ff */
[----:B------:R-:W-:Y:S02]  /*0b10*/  SHF.R.U32.HI R5, RZ, 0x9, R5 ;  /* 0x00000009ff057819 */ /* 0x000fe40000011605 */
[----:B------:R-:W-:Y:S02]  /*0b20*/  IADD3.X R31, PT, PT, RZ, R29, RZ, P0, !PT ;  /* 0x0000001dff1f7210 */ /* 0x000fe400007fe4ff */
[----:B------:R-:W-:Y:S02]  /*0b30*/  PRMT R5, R5, 0x9910, RZ ;  /* 0x0000991005057816 */ /* 0x000fe400000000ff */
[----:B------:R-:W-:-:S02]  /*0b40*/  IADD3 R10, P3, PT, R28, 0x13000, RZ ;  /* 0x000130001c0a7810 */ /* 0x000fc40007f7e0ff */
[----:B------:R-:W-:Y:S02]  /*0b50*/  LEA R5, R5, R5, 0x1 ;  /* 0x0000000505057211 */ /* 0x000fe400078e08ff */
[C---:B------:R-:W-:Y:S02]  /*0b60*/  IADD3 R8, P4, PT, R28.reuse, 0x12000, RZ ;  /* 0x000120001c087810 */ /* 0x040fe40007f9e0ff */
[----:B------:R-:W-:Y:S02]  /*0b70*/  IADD3 R5, PT, PT, RZ, -R5, RZ ;  /* 0x80000005ff057210 */ /* 0x000fe40007ffe0ff */
[----:B------:R-:W-:Y:S02]  /*0b80*/  IADD3 R32, P5, PT, R28, 0x11000, RZ ;  /* 0x000110001c207810 */ /* 0x000fe40007fbe0ff */
[----:B------:R-:W-:Y:S02]  /*0b90*/  PRMT R5, R5, 0x7710, RZ ;  /* 0x0000771005057816 */ /* 0x000fe400000000ff */
[----:B------:R-:W-:-:S02]  /*0ba0*/  IADD3.X R7, PT, PT, RZ, R29, RZ, P2, !PT ;  /* 0x0000001dff077210 */ /* 0x000fc400017fe4ff */
[----:B------:R-:W-:Y:S02]  /*0bb0*/  IADD3 R5, PT, PT, R4, R5, RZ ;  /* 0x0000000504057210 */ /* 0x000fe40007ffe0ff */
[----:B------:R-:W-:Y:S02]  /*0bc0*/  IADD3 R4, P1, PT, R28, 0x15000, RZ ;  /* 0x000150001c047810 */ /* 0x000fe40007f3e0ff */
[----:B------:R-:W-:Y:S02]  /*0bd0*/  LOP3.LUT R22, R5, 0xff, RZ, 0xc0, !PT ;  /* 0x000000ff05167812 */ /* 0x000fe400078ec0ff */
[----:B------:R-:W-:Y:S02]  /*0be0*/  IADD3.X R11, PT, PT, RZ, R29, RZ, P3, !PT ;  /* 0x0000001dff0b7210 */ /* 0x000fe40001ffe4ff */
[----:B------:R-:W-:Y:S02]  /*0bf0*/  SHF.L.U32 R5, R22, 0x9, RZ ;  /* 0x0000000916057819 */ /* 0x000fe400000006ff */
[----:B------:R-:W-:-:S02]  /*0c00*/  IADD3 R80, P6, PT, R28, 0x10000, RZ ;  /* 0x000100001c507810 */ /* 0x000fc40007fde0ff */
[C---:B------:R-:W-:Y:S01]  /*0c10*/  LOP3.LUT R53, R5.reuse, R19, RZ, 0xfc, !PT ;  /* 0x0000001305357212 */ /* 0x040fe200078efcff */
[----:B------:R-:W-:Y:S01]  /*0c20*/  IMAD.WIDE.U32 R58, R5, 0x4, R2 ;  /* 0x00000004053a7825 */ /* 0x000fe200078e0002 */
[----:B------:R-:W-:Y:S02]  /*0c30*/  IADD3.X R5, PT, PT, RZ, R29, RZ, P1, !PT ;  /* 0x0000001dff057210 */ /* 0x000fe40000ffe4ff */
[----:B------:R-:W-:Y:S01]  /*0c40*/  IADD3 R78, P1, PT, R34, 0x5000, RZ ;  /* 0x00005000224e7810 */ /* 0x000fe20007f3e0ff */
[----:B------:R-:W-:Y:S01]  /*0c50*/  IMAD R53, R22, 0x600, R53 ;  /* 0x0000060016357824 */ /* 0x000fe200078e0235 */
[----:B------:R-:W-:Y:S02]  /*0c60*/  IADD3 R54, P0, PT, R58, 0x400, RZ ;  /* 0x000004003a367810 */ /* 0x000fe40007f1e0ff */
[----:B------:R-:W-:Y:S01]  /*0c70*/  MOV R83, R58 ;  /* 0x0000003a00537202 */ /* 0x000fe20000000f00 */
[----:B------:R-:W-:Y:S01]  /*0c80*/  IMAD.WIDE.U32 R52, R53, 0x4, R12 ;  /* 0x0000000435347825 */ /* 0x000fe200078e000c */
[----:B------:R-:W-:-:S02]  /*0c90*/  IADD3.X R55, PT, PT, RZ, R59, RZ, P0, !PT ;  /* 0x0000003bff377210 */ /* 0x000fc400007fe4ff */
[----:B------:R-:W-:Y:S01]  /*0ca0*/  IADD3.X R79, PT, PT, RZ, R35, RZ, P1, !PT ;  /* 0x00000023ff4f7210 */ /* 0x000fe20000ffe4ff */
[----:B------:R-:W-:Y:S01]  /*0cb0*/  @!PT LDS RZ, [RZ] ;  /* 0x00000000fffff984 */ /* 0x000fe20000000800 */
[----:B------:R-:W-:Y:S01]  /*0cc0*/  @!PT LDS RZ, [RZ] ;  /* 0x00000000fffff984 */ /* 0x000fe20000000800 */
[----:B------:R-:W-:Y:S01]  /*0cd0*/  @!PT LDS RZ, [RZ] ;  /* 0x00000000fffff984 */ /* 0x000fe20000000800 */
[----:B------:R-:W-:Y:S01]  /*0ce0*/  LDGSTS.E.BYPASS.128 [R83], desc[UR4][R34.64+0x100] ;  /* 0x0000010022537fae */ /* 0x000fe2000b981804 */
[----:B------:R-:W-:Y:S02]  /*0cf0*/  MOV R85, R54 ;  /* 0x0000003600557202 */ /* 0x000fe40000000f00 */
[C---:B------:R-:W-:Y:S02]  /*0d00*/  IADD3 R54, P0, PT, R52.reuse, 0x400, RZ ;  /* 0x0000040034367810 */ /* 0x040fe40007f1e0ff */
[C---:B------:R-:W-:Y:S01]  /*0d10*/  IADD3 R58, P1, PT, R52.reuse, 0x800, RZ ;  /* 0x00000800343a7810 */ /* 0x040fe20007f3e0ff */
[----:B------:R-:W-:Y:S01]  /*0d20*/  LDGSTS.E.BYPASS.128 [R85], desc[UR4][R78.64+0x100] ;  /* 0x000001004e557fae */ /* 0x000fe2000b981804 */
[----:B------:R-:W-:Y:S02]  /*0d30*/  IADD3 R60, P2, PT, R52, 0xc00, RZ ;  /* 0x00000c00343c7810 */ /* 0x000fe40007f5e0ff */
[----:B------:R-:W-:-:S02]  /*0d40*/  IADD3.X R9, PT, PT, RZ, R29, RZ, P4, !PT ;  /* 0x0000001dff097210 */ /* 0x000fc400027fe4ff */
[C---:B------:R-:W-:Y:S02]  /*0d50*/  IADD3 R62, P3, PT, R52.reuse, 0x1000, RZ ;  /* 0x00001000343e7810 */ /* 0x040fe40007f7e0ff */
[----:B------:R-:W-:Y:S02]  /*0d60*/  IADD3.X R33, PT, PT, RZ, R29, RZ, P5, !PT ;  /* 0x0000001dff217210 */ /* 0x000fe40002ffe4ff */
[C---:B------:R-:W-:Y:S02]  /*0d70*/  IADD3 R64, P4, PT, R52.reuse, 0x1400, RZ ;  /* 0x0000140034407810 */ /* 0x040fe40007f9e0ff */
[-C--:B------:R-:W-:Y:S02]  /*0d80*/  IADD3.X R55, PT, PT, RZ, R53.reuse, RZ, P0, !PT ;  /* 0x00000035ff377210 */ /* 0x080fe400007fe4ff */
[----:B------:R-:W-:Y:S02]  /*0d90*/  MOV R87, R52 ;  /* 0x0000003400577202 */ /* 0x000fe40000000f00 */
[----:B------:R-:W-:-:S02]  /*0da0*/  IADD3 R66, P5, PT, R52, 0x1800, RZ ;  /* 0x0000180034427810 */ /* 0x000fc40007fbe0ff */
[-C--:B------:R-:W-:Y:S02]  /*0db0*/  IADD3.X R59, PT, PT, RZ, R53.reuse, RZ, P1, !PT ;  /* 0x00000035ff3b7210 */ /* 0x080fe40000ffe4ff */
[----:B------:R-:W-:Y:S02]  /*0dc0*/  IADD3 R52, P0, PT, R52, 0x1c00, RZ ;  /* 0x00001c0034347810 */ /* 0x000fe40007f1e0ff */
[----:B------:R-:W-:Y:S02]  /*0dd0*/  IADD3.X R61, PT, PT, RZ, R53, RZ, P2, !PT ;  /* 0x00000035ff3d7210 */ /* 0x000fe400017fe4ff */
[----:B------:R-:W-:Y:S02]  /*0de0*/  IADD3.X R81, PT, PT, RZ, R29, RZ, P6, !PT ;  /* 0x0000001dff517210 */ /* 0x000fe400037fe4ff */
[-C--:B------:R-:W-:Y:S02]  /*0df0*/  IADD3.X R63, PT, PT, RZ, R53.reuse, RZ, P3, !PT ;  /* 0x00000035ff3f7210 */ /* 0x080fe40001ffe4ff */
[----:B------:R-:W-:Y:S01]  /*0e00*/  IADD3.X R65, PT, PT, RZ, R53, RZ, P4, !PT ;  /* 0x00000035ff417210 */ /* 0x000fe200027fe4ff */
[----:B------:R-:W-:Y:S01]  /*0e10*/  LDGSTS.E.BYPASS.128 [R87], desc[UR4][R80.64] ;  /* 0x0000000050577fae */ /* 0x000fe2000b981804 */
[----:B------:R-:W-:-:S02]  /*0e20*/  MOV R55, R54 ;  /* 0x0000003600377202 */ /* 0x000fc40000000f00 */
[----:B------:R-:W-:Y:S02]  /*0e30*/  IADD3.X R67, PT, PT, RZ, R53, RZ, P5, !PT ;  /* 0x00000035ff437210 */ /* 0x000fe40002ffe4ff */
[----:B------:R-:W-:Y:S01]  /*0e40*/  MOV R59, R58 ;  /* 0x0000003a003b7202 */ /* 0x000fe20000000f00 */
[----:B------:R-:W-:Y:S01]  /*0e50*/  LDGSTS.E.BYPASS.128 [R55], desc[UR4][R32.64] ;  /* 0x0000000020377fae */ /* 0x000fe2000b981804 */
[----:B------:R-:W-:Y:S02]  /*0e60*/  IADD3 R28, P6, PT, R28, 0x17000, RZ ;  /* 0x000170001c1c7810 */ /* 0x000fe40007fde0ff */
[----:B------:R-:W-:Y:S01]  /*0e70*/  IADD3.X R53, PT, PT, RZ, R53, RZ, P0, !PT ;  /* 0x00000035ff357210 */ /* 0x000fe200007fe4ff */
[----:B------:R1:W-:Y:S01]  /*0e80*/  LDGSTS.E.BYPASS.128 [R59], desc[UR4][R8.64] ;  /* 0x00000000083b7fae */ /* 0x0003e2000b981804 */
[----:B------:R-:W-:Y:S02]  /*0e90*/  MOV R61, R60 ;  /* 0x0000003c003d7202 */ /* 0x000fe40000000f00 */
[----:B------:R-:W-:-:S02]  /*0ea0*/  MOV R63, R62 ;  /* 0x0000003e003f7202 */ /* 0x000fc40000000f00 */
[----:B------:R-:W-:Y:S01]  /*0eb0*/  MOV R65, R64 ;  /* 0x0000004000417202 */ /* 0x000fe20000000f00 */
[----:B------:R-:W-:Y:S01]  /*0ec0*/  LDGSTS.E.BYPASS.128 [R61], desc[UR4][R10.64] ;  /* 0x000000000a3d7fae */ /* 0x000fe2000b981804 */
[----:B------:R-:W-:Y:S02]  /*0ed0*/  MOV R67, R66 ;  /* 0x0000004200437202 */ /* 0x000fe40000000f00 */
[----:B------:R-:W-:Y:S01]  /*0ee0*/  IADD3.X R29, PT, PT, RZ, R29, RZ, P6, !PT ;  /* 0x0000001dff1d7210 */ /* 0x000fe200037fe4ff */
[----:B------:R-:W-:Y:S01]  /*0ef0*/  LDGSTS.E.BYPASS.128 [R63], desc[UR4][R6.64] ;  /* 0x00000000063f7fae */ /* 0x000fe2000b981804 */
[----:B------:R-:W-:Y:S02]  /*0f00*/  MOV R53, R52 ;  /* 0x0000003400357202 */ /* 0x000fe40000000f00 */
[----:B------:R-:W-:Y:S01]  /*0f10*/  PRMT R22, R23, 0x9910, RZ ;  /* 0x0000991017167816 */ /* 0x000fe200000000ff */
[----:B------:R-:W-:Y:S01]  /*0f20*/  LDGSTS.E.BYPASS.128 [R65], desc[UR4][R4.64] ;  /* 0x0000000004417fae */ /* 0x000fe2000b981804 */
[----:B------:R-:W-:-:S03]  /*0f30*/  LOP3.LUT R24, R24, 0xf8, RZ, 0xc0, !PT ;  /* 0x000000f818187812 */ /* 0x000fc600078ec0ff */
[----:B------:R-:W-:Y:S01]  /*0f40*/  LDGSTS.E.BYPASS.128 [R67], desc[UR4][R30.64] ;  /* 0x000000001e437fae */ /* 0x000fe2000b981804 */
[----:B------:R-:W-:-:S03]  /*0f50*/  IMAD R22, R22, 0xab, RZ ;  /* 0x000000ab16167824 */ /* 0x000fc600078e02ff */
[----:B------:R2:W-:Y:S02]  /*0f60*/  LDGSTS.E.BYPASS.128 [R53], desc[UR4][R28.64] ;  /* 0x000000001c357fae */ /* 0x0005e4000b981804 */
[----:B------:R-:W-:Y:S02]  /*0f70*/  LOP3.LUT R22, R22, 0xffff, RZ, 0xc0, !PT ;  /* 0x0000ffff16167812 */ /* 0x000fe400078ec0ff */
[----:B------:R-:W0:Y:S02]  /*0f80*/  LDGDEPBAR ;  /* 0x00000000000079af */ /* 0x000e240000000000 */
[----:B------:R-:W-:-:S04]  /*0f90*/  SHF.R.U32.HI R22, RZ, 0x9, R22 ;  /* 0x00000009ff167819 */ /* 0x000fc80000011616 */
[----:B------:R-:W-:-:S04]  /*0fa0*/  PRMT R22, R22, 0x9910, RZ ;  /* 0x0000991016167816 */ /* 0x000fc800000000ff */
[----:B------:R-:W-:-:S04]  /*0fb0*/  LEA R22, R22, R22, 0x1 ;  /* 0x0000001616167211 */ /* 0x000fc800078e08ff */
[----:B------:R-:W-:-:S04]  /*0fc0*/  IADD3 R22, PT, PT, RZ, -R22, RZ ;  /* 0x80000016ff167210 */ /* 0x000fc80007ffe0ff */
[----:B-1----:R-:W-:-:S04]  /*0fd0*/  PRMT R8, R22, 0x7710, RZ ;  /* 0x0000771016087816 */ /* 0x002fc800000000ff */
[----:B------:R-:W-:Y:S01]  /*0fe0*/  IADD3 R8, PT, PT, R8, R23, RZ ;  /* 0x0000001708087210 */ /* 0x000fe20007ffe0ff */
[----:B------:R-:W-:-:S04]  /*0ff0*/  DEPBAR.LE SB0, 0x2 ;  /* 0x000080800000791a */ /* 0x000fc80000000000 */
[----:B------:R-:W-:Y:S02]  /*1000*/  LOP3.LUT R8, R8, 0xff, RZ, 0xc0, !PT ;  /* 0x000000ff08087812 */ /* 0x000fe400078ec0ff */
[----:B------:R-:W-:Y:S02]  /*1010*/  IADD3 R23, PT, PT, R23, 0x1, RZ ;  /* 0x0000000117177810 */ /* 0x000fe40007ffe0ff */
[C---:B------:R-:W-:Y:S01]  /*1020*/  LEA R26, R8.reuse, R25, 0xb ;  /* 0x00000019081a7211 */ /* 0x040fe200078e58ff */
[----:B------:R-:W-:Y:S01]  /*1030*/  BAR.SYNC.DEFER_BLOCKING 0x0 ;  /* 0x0000000000007b1d */ /* 0x000fe20000010000 */
[----:B------:R-:W-:Y:S02]  /*1040*/  LEA R22, R8, R24, 0xd ;  /* 0x0000001808167211 */ /* 0x000fe400078e68ff */
[----:B------:R-:W-:-:S03]  /*1050*/  ISETP.NE.AND P0, PT, R23, 0x12, PT ;  /* 0x000000121700780c */ /* 0x000fc60003f05270 */
[----:B------:R-:W-:Y:S04]  /*1060*/  LDS.64 R82, [R22+UR6] ;  /* 0x0000000616527984 */ /* 0x000fe80008000a00 */
[----:B--2---:R-:W1:Y:S04]  /*1070*/  LDS.128 R28, [R26+UR8] ;  /* 0x000000081a1c7984 */ /* 0x004e680008000c00 */
[----:B------:R-:W2:Y:S04]  /*1080*/  LDS.128 R64, [R26+UR8+0x400] ;  /* 0x000400081a407984 */ /* 0x000ea80008000c00 */
[----:B------:R-:W3:Y:S04]  /*1090*/  LDS.64 R80, [R22+UR6+0x100] ;  /* 0x0001000616507984 */ /* 0x000ee80008000a00 */
[----:B------:R-:W4:Y:S04]  /*10a0*/  LDS.64 R78, [R22+UR6+0x200] ;  /* 0x00020006164e7984 */ /* 0x000f280008000a00 */
[----:B------:R-:W5:Y:S04]  /*10b0*/  LDS.128 R32, [R26+UR8+0x80] ;  /* 0x000080081a207984 */ /* 0x000f680008000c00 */
[----:B------:R-:W5:Y:S04]  /*10c0*/  LDS.128 R4, [R26+UR8+0x480] ;  /* 0x000480081a047984 */ /* 0x000f680008000c00 */
[----:B------:R-:W5:Y:S04]  /*10d0*/  LDS.128 R8, [R26+UR8+0x100] ;  /* 0x000100081a087984 */ /* 0x000f680008000c00 */
[----:B------:R-:W5:Y:S04]  /*10e0*/  LDS.128 R52, [R26+UR8+0x500] ;  /* 0x000500081a347984 */ /* 0x000f680008000c00 */
[----:B------:R-:W-:Y:S01]  /*10f0*/  LDS.128 R60, [R26+UR8+0x580] ;  /* 0x000580081a3c7984 */ /* 0x000fe20008000c00 */
[C---:B-1----:R-:W-:Y:S01]  /*1100*/  FFMA R85, R28.reuse, R82, R57 ;  /* 0x000000521c557223 */ /* 0x042fe20000000039 */
[----:B------:R-:W-:-:S02]  /*1110*/  FFMA R40, R28, R83, R40 ;  /* 0x000000531c287223 */ /* 0x000fc40000000028 */
[----:B------:R-:W1:Y:S01]  /*1120*/  LDS.128 R56, [R26+UR8+0x180] ;  /* 0x000180081a387984 */ /* 0x000e620008000c00 */
[----:B--2---:R-:W-:Y:S01]  /*1130*/  FFMA R28, R82, R64, R49 ;  /* 0x00000040521c7223 */ /* 0x004fe20000000031 */
[----:B------:R-:W-:-:S03]  /*1140*/  FFMA R64, R64, R83, R51 ;  /* 0x0000005340407223 */ /* 0x000fc60000000033 */
[C---:B---3--:R-:W-:Y:S01]  /*1150*/  FFMA R49, R80.reuse, R65, R28 ;  /* 0x0000004150317223 */ /* 0x048fe2000000001c */
[----:B------:R-:W-:Y:S01]  /*1160*/  FFMA R65, R65, R81, R64 ;  /* 0x0000005141417223 */ /* 0x000fe20000000040 */
[----:B------:R-:W-:Y:S01]  /*1170*/  FFMA R85, R80, R29, R85 ;  /* 0x0000001d50557223 */ /* 0x000fe20000000055 */
[----:B------:R-:W-:Y:S01]  /*1180*/  FFMA R51, R29, R81, R40 ;  /* 0x000000511d337223 */ /* 0x000fe20000000028 */
[----:B----4-:R-:W-:Y:S01]  /*1190*/  FFMA R28, R78, R66, R49 ;  /* 0x000000424e1c7223 */ /* 0x010fe20000000031 */
[----:B------:R-:W-:Y:S01]  /*11a0*/  FFMA R66, R66, R79, R65 ;  /* 0x0000004f42427223 */ /* 0x000fe20000000041 */
[----:B------:R-:W-:Y:S01]  /*11b0*/  FFMA R29, R78, R30, R85 ;  /* 0x0000001e4e1d7223 */ /* 0x000fe20000000055 */
[----:B------:R-:W2:Y:S01]  /*11c0*/  LDS.64 R64, [R22+UR6+0x300] ;  /* 0x0003000616407984 */ /* 0x000ea20008000a00 */
[----:B-----5:R-:W-:Y:S01]  /*11d0*/  FFMA R77, R82, R32, R77 ;  /* 0x00000020524d7223 */ /* 0x020fe2000000004d */
[----:B------:R-:W-:Y:S01]  /*11e0*/  FFMA R36, R32, R83, R47 ;  /* 0x0000005320247223 */ /* 0x000fe2000000002f */
[----:B------:R-:W-:Y:S01]  /*11f0*/  FFMA R30, R30, R79, R51 ;  /* 0x0000004f1e1e7223 */ /* 0x000fe20000000033 */
[----:B------:R-:W-:Y:S01]  /*1200*/  FFMA R32, R82, R4, R27 ;  /* 0x0000000452207223 */ /* 0x000fe2000000001b */
[----:B------:R-:W-:Y:S01]  /*1210*/  FFMA R4, R4, R83, R41 ;  /* 0x0000005304047223 */ /* 0x000fe20000000029 */
[C---:B------:R-:W-:Y:S01]  /*1220*/  FFMA R77, R80.reuse, R33, R77 ;  /* 0x00000021504d7223 */ /* 0x040fe2000000004d */
[----:B------:R-:W-:Y:S01]  /*1230*/  LDS.128 R48, [R26+UR8+0x410] ;  /* 0x000410081a307984 */ /* 0x000fe20008000c00 */
[-C--:B------:R-:W-:Y:S01]  /*1240*/  FFMA R27, R80, R5.reuse, R32 ;  /* 0x00000005501b7223 */ /* 0x080fe20000000020 */
[----:B------:R-:W-:Y:S01]  /*1250*/  FFMA R4, R81, R5, R4 ;  /* 0x0000000551047223 */ /* 0x000fe20000000004 */
[----:B------:R-:W-:Y:S01]  /*1260*/  FFMA R37, R82, R8, R37 ;  /* 0x0000000852257223 */ /* 0x000fe20000000025 */
[----:B------:R-:W-:Y:S01]  /*1270*/  FFMA R8, R8, R83, R45 ;  /* 0x0000005308087223 */ /* 0x000fe2000000002d */
[-C--:B------:R-:W-:Y:S01]  /*1280*/  FFMA R70, R78, R6.reuse, R27 ;  /* 0x000000064e467223 */ /* 0x080fe2000000001b */
[----:B------:R-:W-:Y:S01]  /*1290*/  FFMA R6, R79, R6, R4 ;  /* 0x000000064f067223 */ /* 0x000fe20000000004 */
[----:B------:R-:W-:Y:S01]  /*12a0*/  FFMA R4, R82, R52, R39 ;  /* 0x0000003452047223 */ /* 0x000fe20000000027 */
[CC--:B------:R-:W-:Y:S01]  /*12b0*/  FFMA R37, R80.reuse, R9.reuse, R37 ;  /* 0x0000000950257223 */ /* 0x0c0fe20000000025 */
[----:B------:R-:W-:Y:S01]  /*12c0*/  FFMA R8, R81, R9, R8 ;  /* 0x0000000951087223 */ /* 0x000fe20000000008 */
[----:B------:R-:W-:Y:S01]  /*12d0*/  LDS.128 R44, [R26+UR8+0x10] ;  /* 0x000010081a2c7984 */ /* 0x000fe20008000c00 */
[----:B------:R-:W-:Y:S01]  /*12e0*/  FFMA R9, R80, R53, R4 ;  /* 0x0000003550097223 */ /* 0x000fe20000000004 */
[C---:B------:R-:W-:Y:S01]  /*12f0*/  FFMA R32, R78.reuse, R34, R77 ;  /* 0x000000224e207223 */ /* 0x040fe2000000004d */
[CC--:B------:R-:W-:Y:S01]  /*1300*/  FFMA R72, R78.reuse, R10.reuse, R37 ;  /* 0x0000000a4e487223 */ /* 0x0c0fe20000000025 */
[----:B------:R-:W3:Y:S01]  /*1310*/  LDS.64 R4, [R22+UR6+0x400] ;  /* 0x0004000616047984 */ /* 0x000ee20008000a00 */
[----:B------:R-:W-:Y:S01]  /*1320*/  FFMA R74, R79, R10, R8 ;  /* 0x0000000a4f4a7223 */ /* 0x000fe20000000008 */
[----:B------:R-:W-:Y:S01]  /*1330*/  FFMA R10, R78, R54, R9 ;  /* 0x000000364e0a7223 */ /* 0x000fe20000000009 */
[----:B------:R-:W-:Y:S01]  /*1340*/  FFMA R36, R81, R33, R36 ;  /* 0x0000002151247223 */ /* 0x000fe20000000024 */
[----:B------:R-:W4:Y:S01]  /*1350*/  LDS.64 R76, [R22+UR6+0x500] ;  /* 0x00050006164c7984 */ /* 0x000f220008000a00 */
[----:B-1----:R-:W-:Y:S01]  /*1360*/  FFMA R9, R82, R56, R69 ;  /* 0x0000003852097223 */ /* 0x002fe20000000045 */
[-C--:B------:R-:W-:Y:S01]  /*1370*/  FFMA R52, R52, R83.reuse, R43 ;  /* 0x0000005334347223 */ /* 0x080fe2000000002b */
[----:B------:R-:W-:Y:S01]  /*1380*/  FFMA R34, R79, R34, R36 ;  /* 0x000000224f227223 */ /* 0x000fe20000000024 */
[----:B------:R-:W-:Y:S01]  /*1390*/  LDS.64 R68, [R22+UR6+0x600] ;  /* 0x0006000616447984 */ /* 0x000fe20008000a00 */
[----:B------:R-:W-:Y:S01]  /*13a0*/  FFMA R56, R56, R83, R71 ;  /* 0x0000005338387223 */ /* 0x000fe20000000047 */
[C---:B------:R-:W-:Y:S01]  /*13b0*/  FFMA R52, R81.reuse, R53, R52 ;  /* 0x0000003551347223 */ /* 0x040fe20000000034 */
[----:B------:R-:W-:Y:S01]  /*13c0*/  FFMA R73, R82, R60, R73 ;  /* 0x0000003c52497223 */ /* 0x000fe20000000049 */
[----:B------:R-:W1:Y:S01]  /*13d0*/  LDS.128 R40, [R26+UR8+0x90] ;  /* 0x000090081a287984 */ /* 0x000e620008000c00 */
[-C--:B------:R-:W-:Y:S01]  /*13e0*/  FFMA R9, R80, R57.reuse, R9 ;  /* 0x0000003950097223 */ /* 0x080fe20000000009 */
[----:B------:R-:W-:Y:S01]  /*13f0*/  FFMA R56, R81, R57, R56 ;  /* 0x0000003951387223 */ /* 0x000fe20000000038 */
[----:B------:R-:W-:Y:S01]  /*1400*/  FFMA R60, R60, R83, R75 ;  /* 0x000000533c3c7223 */ /* 0x000fe2000000004b */
[----:B------:R-:W5:Y:S01]  /*1410*/  LDS.128 R36, [R26+UR8+0x490] ;  /* 0x000490081a247984 */ /* 0x000f620008000c00 */
[----:B------:R-:W-:Y:S01]  /*1420*/  FFMA R73, R80, R61, R73 ;  /* 0x0000003d50497223 */ /* 0x000fe20000000049 */
[C---:B--2---:R-:W-:Y:S01]  /*1430*/  FFMA R27, R64.reuse, R31, R29 ;  /* 0x0000001f401b7223 */ /* 0x044fe2000000001d */
[----:B------:R-:W-:Y:S01]  /*1440*/  FFMA R8, R31, R65, R30 ;  /* 0x000000411f087223 */ /* 0x000fe2000000001e */
[C---:B------:R-:W-:Y:S01]  /*1450*/  FFMA R53, R64.reuse, R67, R28 ;  /* 0x0000004340357223 */ /* 0x040fe2000000001c */
[-C--:B------:R-:W-:Y:S01]  /*1460*/  FFMA R57, R64, R35.reuse, R32 ;  /* 0x0000002340397223 */ /* 0x080fe20000000020 */
[----:B------:R-:W2:Y:S01]  /*1470*/  LDS.128 R28, [R26+UR8+0x110] ;  /* 0x000110081a1c7984 */ /* 0x000ea20008000c00 */
[----:B------:R-:W-:Y:S01]  /*1480*/  FFMA R75, R65, R35, R34 ;  /* 0x00000023414b7223 */ /* 0x000fe20000000022 */
[----:B------:R-:W-:Y:S01]  /*1490*/  FFMA R60, R81, R61, R60 ;  /* 0x0000003d513c7223 */ /* 0x000fe2000000003c */
[C---:B------:R-:W-:Y:S01]  /*14a0*/  FFMA R52, R79.reuse, R54, R52 ;  /* 0x000000364f347223 */ /* 0x040fe20000000034 */
[----:B------:R-:W2:Y:S01]  /*14b0*/  LDS.128 R32, [R26+UR8+0x510] ;  /* 0x000510081a207984 */ /* 0x000ea20008000c00 */
[C---:B------:R-:W-:Y:S01]  /*14c0*/  FFMA R54, R78.reuse, R58, R9 ;  /* 0x0000003a4e367223 */ /* 0x040fe20000000009 */
[CC--:B------:R-:W-:Y:S01]  /*14d0*/  FFMA R60, R79.reuse, R62.reuse, R60 ;  /* 0x0000003e4f3c7223 */ /* 0x0c0fe2000000003c */
[----:B------:R-:W-:Y:S01]  /*14e0*/  FFMA R78, R78, R62, R73 ;  /* 0x0000003e4e4e7223 */ /* 0x000fe20000000049 */
[----:B------:R-:W-:Y:S01]  /*14f0*/  FFMA R56, R79, R58, R56 ;  /* 0x0000003a4f387223 */ /* 0x000fe20000000038 */
[CC--:B------:R-:W-:Y:S01]  /*1500*/  FFMA R73, R64.reuse, R7.reuse, R70 ;  /* 0x0000000740497223 */ /* 0x0c0fe20000000046 */
[C---:B------:R-:W-:Y:S01]  /*1510*/  FFMA R79, R65.reuse, R7, R6 ;  /* 0x00000007414f7223 */ /* 0x040fe20000000006 */
[CC--:B------:R-:W-:Y:S01]  /*1520*/  FFMA R81, R64.reuse, R11.reuse, R72 ;  /* 0x0000000b40517223 */ /* 0x0c0fe20000000048 */
[----:B------:R-:W-:Y:S01]  /*1530*/  FFMA R85, R65, R11, R74 ;  /* 0x0000000b41557223 */ /* 0x000fe2000000004a */
[----:B------:R-:W-:Y:S01]  /*1540*/  FFMA R67, R67, R65, R66 ;  /* 0x0000004143437223 */ /* 0x000fe20000000042 */
[CC--:B------:R-:W-:Y:S01]  /*1550*/  FFMA R11, R64.reuse, R63.reuse, R78 ;  /* 0x0000003f400b7223 */ /* 0x0c0fe2000000004e */
[C---:B------:R-:W-:Y:S01]  /*1560*/  FFMA R7, R65.reuse, R63, R60 ;  /* 0x0000003f41077223 */ /* 0x040fe2000000003c */
[-C--:B------:R-:W-:Y:S01]  /*1570*/  FFMA R83, R64, R55.reuse, R10 ;  /* 0x0000003740537223 */ /* 0x080fe2000000000a */
[----:B------:R-:W2:Y:S01]  /*1580*/  LDS.128 R60, [R26+UR8+0x190] ;  /* 0x000190081a3c7984 */ /* 0x000ea20008000c00 */
[----:B---3--:R-:W-:Y:S01]  /*1590*/  FFMA R6, R4, R48, R53 ;  /* 0x0000003004067223 */ /* 0x008fe20000000035 */
[C---:B------:R-:W-:Y:S01]  /*15a0*/  FFMA R55, R65.reuse, R55, R52 ;  /* 0x0000003741377223 */ /* 0x040fe20000000034 */
[-C--:B------:R-:W-:Y:S01]  /*15b0*/  FFMA R9, R64, R59.reuse, R54 ;  /* 0x0000003b40097223 */ /* 0x080fe20000000036 */
[----:B------:R-:W-:Y:S01]  /*15c0*/  FFMA R71, R65, R59, R56 ;  /* 0x0000003b41477223 */ /* 0x000fe20000000038 */
[C---:B------:R-:W-:Y:S01]  /*15d0*/  FFMA R27, R44.reuse, R4, R27 ;  /* 0x000000042c1b7223 */ /* 0x040fe2000000001b */
[-C--:B------:R-:W-:Y:S01]  /*15e0*/  FFMA R8, R44, R5.reuse, R8 ;  /* 0x000000052c087223 */ /* 0x080fe20000000008 */
[----:B------:R-:W-:-:S02]  /*15f0*/  FFMA R48, R48, R5, R67 ;  /* 0x0000000530307223 */ /* 0x000fc40000000043 */
[----:B------:R-:W3:Y:S01]  /*1600*/  LDS.128 R64, [R26+UR8+0x590] ;  /* 0x000590081a407984 */ /* 0x000ee20008000c00 */
[C---:B----4-:R-:W-:Y:S01]  /*1610*/  FFMA R27, R76.reuse, R45, R27 ;  /* 0x0000002d4c1b7223 */ /* 0x050fe2000000001b */
[----:B------:R-:W-:Y:S01]  /*1620*/  FFMA R53, R45, R77, R8 ;  /* 0x0000004d2d357223 */ /* 0x000fe20000000008 */
[----:B------:R-:W-:Y:S01]  /*1630*/  FFMA R45, R76, R49, R6 ;  /* 0x000000314c2d7223 */ /* 0x000fe20000000006 */
[----:B------:R-:W-:Y:S01]  /*1640*/  FFMA R49, R49, R77, R48 ;  /* 0x0000004d31317223 */ /* 0x000fe20000000030 */
[----:B-1----:R-:W-:Y:S01]  /*1650*/  FFMA R57, R4, R40, R57 ;  /* 0x0000002804397223 */ /* 0x002fe20000000039 */
[----:B------:R-:W-:Y:S01]  /*1660*/  FFMA R40, R40, R5, R75 ;  /* 0x0000000528287223 */ /* 0x000fe2000000004b */
[----:B------:R-:W-:Y:S01]  /*1670*/  FFMA R44, R68, R50, R45 ;  /* 0x00000032442c7223 */ /* 0x000fe2000000002d */
[----:B------:R-:W-:Y:S01]  /*1680*/  FFMA R50, R50, R69, R49 ;  /* 0x0000004532327223 */ /* 0x000fe20000000031 */
[----:B-----5:R-:W-:Y:S01]  /*1690*/  FFMA R6, R4, R36, R73 ;  /* 0x0000002404067223 */ /* 0x020fe20000000049 */
[----:B------:R-:W1:Y:S01]  /*16a0*/  LDS.64 R48, [R22+UR6+0x700] ;  /* 0x0007000616307984 */ /* 0x000e620008000a00 */
[CC--:B------:R-:W-:Y:S01]  /*16b0*/  FFMA R57, R76.reuse, R41.reuse, R57 ;  /* 0x000000294c397223 */ /* 0x0c0fe20000000039 */
[C---:B------:R-:W-:Y:S01]  /*16c0*/  FFMA R40, R77.reuse, R41, R40 ;  /* 0x000000294d287223 */ /* 0x040fe20000000028 */
[----:B------:R-:W-:Y:S01]  /*16d0*/  FFMA R41, R76, R37, R6 ;  /* 0x000000254c297223 */ /* 0x000fe20000000006 */
[----:B--2---:R-:W-:Y:S01]  /*16e0*/  FFMA R81, R4, R28, R81 ;  /* 0x0000001c04517223 */ /* 0x004fe20000000051 */
[----:B------:R-:W-:Y:S01]  /*16f0*/  FFMA R28, R28, R5, R85 ;  /* 0x000000051c1c7223 */ /* 0x000fe20000000055 */
[----:B------:R-:W-:Y:S01]  /*1700*/  FFMA R27, R68, R46, R27 ;  /* 0x0000002e441b7223 */ /* 0x000fe2000000001b */
[----:B------:R-:W-:Y:S01]  /*1710*/  FFMA R46, R46, R69, R53 ;  /* 0x000000452e2e7223 */ /* 0x000fe20000000035 */
[----:B------:R-:W-:Y:S01]  /*1720*/  FFMA R6, R4, R32, R83 ;  /* 0x0000002004067223 */ /* 0x000fe20000000053 */
[----:B------:R-:W-:Y:S01]  /*1730*/  FFMA R32, R32, R5, R55 ;  /* 0x0000000520207223 */ /* 0x000fe20000000037 */
[-C--:B------:R-:W-:Y:S01]  /*1740*/  FFMA R81, R76, R29.reuse, R81 ;  /* 0x0000001d4c517223 */ /* 0x080fe20000000051 */
[C---:B------:R-:W-:Y:S01]  /*1750*/  FFMA R8, R77.reuse, R29, R28 ;  /* 0x0000001d4d087223 */ /* 0x040fe2000000001c */
[----:B------:R-:W-:Y:S01]  /*1760*/  LDS.128 R52, [R26+UR8+0x20] ;  /* 0x000020081a347984 */ /* 0x000fe20008000c00 */
[----:B------:R-:W-:Y:S01]  /*1770*/  FFMA R70, R68, R42, R57 ;  /* 0x0000002a44467223 */ /* 0x000fe20000000039 */
[----:B------:R-:W-:Y:S01]  /*1780*/  FFMA R36, R36, R5, R79 ;  /* 0x0000000524247223 */ /* 0x000fe2000000004f */
[----:B------:R-:W-:Y:S01]  /*1790*/  FFMA R74, R68, R38, R41 ;  /* 0x00000026444a7223 */ /* 0x000fe20000000029 */
[----:B------:R-:W2:Y:S01]  /*17a0*/  LDS.64 R28, [R22+UR6+0x800] ;  /* 0x00080006161c7984 */ /* 0x000ea20008000a00 */
[C---:B------:R-:W-:Y:S01]  /*17b0*/  FFMA R32, R77.reuse, R33, R32 ;  /* 0x000000214d207223 */ /* 0x040fe20000000020 */
[----:B------:R-:W-:Y:S01]  /*17c0*/  FFMA R36, R77, R37, R36 ;  /* 0x000000254d247223 */ /* 0x000fe20000000024 */
[----:B------:R-:W-:Y:S01]  /*17d0*/  FFMA R37, R76, R33, R6 ;  /* 0x000000214c257223 */ /* 0x000fe20000000006 */
[----:B------:R-:W4:Y:S01]  /*17e0*/  LDS.128 R56, [R26+UR8+0x420] ;  /* 0x000420081a387984 */ /* 0x000f220008000c00 */
[----:B------:R-:W-:Y:S01]  /*17f0*/  FFMA R9, R4, R60, R9 ;  /* 0x0000003c04097223 */ /* 0x000fe20000000009 */
[C---:B------:R-:W-:Y:S01]  /*1800*/  FFMA R38, R69.reuse, R38, R36 ;  /* 0x0000002645267223 */ /* 0x040fe20000000024 */
[----:B------:R-:W-:Y:S01]  /*1810*/  FFMA R80, R68, R34, R37 ;  /* 0x0000002244507223 */ /* 0x000fe20000000025 */
[C---:B------:R-:W-:Y:S01]  /*1820*/  FFMA R82, R69.reuse, R30, R8 ;  /* 0x0000001e45527223 */ /* 0x040fe20000000008 */
[----:B------:R-:W5:Y:S01]  /*1830*/  LDS.64 R36, [R22+UR6+0x900] ;  /* 0x0009000616247984 */ /* 0x000f620008000a00 */
[----:B------:R-:W-:Y:S01]  /*1840*/  FFMA R41, R76, R61, R9 ;  /* 0x0000003d4c297223 */ /* 0x000fe20000000009 */
[-C--:B------:R-:W-:Y:S01]  /*1850*/  FFMA R60, R60, R5.reuse, R71 ;  /* 0x000000053c3c7223 */ /* 0x080fe20000000047 */
[C---:B------:R-:W-:Y:S01]  /*1860*/  FFMA R40, R69.reuse, R42, R40 ;  /* 0x0000002a45287223 */ /* 0x040fe20000000028 */
[----:B------:R-:W5:Y:S01]  /*1870*/  LDS.64 R72, [R22+UR6+0xa00] ;  /* 0x000a000616487984 */ /* 0x000f620008000a00 */
[----:B---3--:R-:W-:Y:S01]  /*1880*/  FFMA R33, R4, R64, R11 ;  /* 0x0000004004217223 */ /* 0x008fe2000000000b */
[----:B------:R-:W-:Y:S01]  /*1890*/  FFMA R64, R64, R5, R7 ;  /* 0x0000000540407223 */ /* 0x000fe20000000007 */
[----:B------:R-:W-:Y:S01]  /*18a0*/  FFMA R32, R69, R34, R32 ;  /* 0x0000002245207223 */ /* 0x000fe20000000020 */
[----:B------:R-:W3:Y:S01]  /*18b0*/  LDS.128 R8, [R26+UR8+0xa0] ;  /* 0x0000a0081a087984 */ /* 0x000ee20008000c00 */
[----:B------:R-:W-:Y:S01]  /*18c0*/  FFMA R34, R68, R62, R41 ;  /* 0x0000003e44227223 */ /* 0x000fe20000000029 */
[C---:B------:R-:W-:Y:S01]  /*18d0*/  FFMA R60, R77.reuse, R61, R60 ;  /* 0x0000003d4d3c7223 */ /* 0x040fe2000000003c */
[-C--:B------:R-:W-:Y:S01]  /*18e0*/  FFMA R64, R77, R65.reuse, R64 ;  /* 0x000000414d407223 */ /* 0x080fe20000000040 */
[----:B------:R-:W3:Y:S01]  /*18f0*/  LDS.128 R4, [R26+UR8+0x4a0] ;  /* 0x0004a0081a047984 */ /* 0x000ee20008000c00 */
[----:B------:R-:W-:Y:S01]  /*1900*/  FFMA R33, R76, R65, R33 ;  /* 0x000000414c217223 */ /* 0x000fe20000000021 */
[----:B------:R-:W-:Y:S01]  /*1910*/  FFMA R78, R68, R30, R81 ;  /* 0x0000001e444e7223 */ /* 0x000fe20000000051 */
[CC--:B-1----:R-:W-:Y:S01]  /*1920*/  FFMA R75, R48.reuse, R43.reuse, R70 ;  /* 0x0000002b304b7223 */ /* 0x0c2fe20000000046 */
[----:B------:R-:W-:Y:S01]  /*1930*/  FFMA R79, R49, R43, R40 ;  /* 0x0000002b314f7223 */ /* 0x000fe20000000028 */
[C---:B------:R-:W-:Y:S01]  /*1940*/  FFMA R60, R69.reuse, R62, R60 ;  /* 0x0000003e453c7223 */ /* 0x040fe2000000003c */
[----:B------:R-:W1:Y:S01]  /*1950*/  LDS.128 R40, [R26+UR8+0x520] ;  /* 0x000520081a287984 */ /* 0x000e620008000c00 */
[-C--:B------:R-:W-:Y:S01]  /*1960*/  FFMA R64, R69, R66.reuse, R64 ;  /* 0x0000004245407223 */ /* 0x080fe20000000040 */
[C---:B------:R-:W-:Y:S01]  /*1970*/  FFMA R61, R48.reuse, R47, R27 ;  /* 0x0000002f303d7223 */ /* 0x040fe2000000001b */
[----:B------:R-:W-:Y:S01]  /*1980*/  FFMA R30, R47, R49, R46 ;  /* 0x000000312f1e7223 */ /* 0x000fe2000000002e */
[----:B------:R-:W-:Y:S01]  /*1990*/  FFMA R69, R48, R51, R44 ;  /* 0x0000003330457223 */ /* 0x000fe2000000002c */
[----:B------:R-:W-:Y:S01]  /*19a0*/  FFMA R68, R68, R66, R33 ;  /* 0x0000004244447223 */ /* 0x000fe20000000021 */
[----:B------:R-:W1:Y:S01]  /*19b0*/  LDS.128 R44, [R26+UR8+0x120] ;  /* 0x000120081a2c7984 */ /* 0x000e620008000c00 */
[----:B------:R-:W-:Y:S01]  /*19c0*/  FFMA R33, R49, R67, R64 ;  /* 0x0000004331217223 */ /* 0x000fe20000000040 */
[----:B------:R-:W-:Y:S01]  /*19d0*/  FFMA R51, R51, R49, R50 ;  /* 0x0000003133337223 */ /* 0x000fe20000000032 */
[C---:B------:R-:W-:Y:S01]  /*19e0*/  FFMA R27, R48.reuse, R67, R68 ;  /* 0x00000043301b7223 */ /* 0x040fe20000000044 */
[C---:B------:R-:W-:Y:S01]  /*19f0*/  FFMA R77, R48.reuse, R39, R74 ;  /* 0x00000027304d7223 */ /* 0x040fe2000000004a */
[----:B------:R-:W1:Y:S01]  /*1a00*/  LDS.128 R64, [R26+UR8+0x1a0] ;  /* 0x0001a0081a407984 */ /* 0x000e620008000c00 */
[----:B------:R-:W-:Y:S01]  /*1a10*/  FFMA R85, R48, R35, R80 ;  /* 0x0000002330557223 */ /* 0x000fe20000000050 */
[C---:B--2---:R-:W-:Y:S01]  /*1a20*/  FFMA R61, R52.reuse, R28, R61 ;  /* 0x0000001c343d7223 */ /* 0x044fe2000000003d */
[----:B------:R-:W-:Y:S01]  /*1a30*/  FFMA R52, R52, R29, R30 ;  /* 0x0000001d34347223 */ /* 0x000fe2000000001e */
[C---:B------:R-:W-:Y:S01]  /*1a40*/  FFMA R89, R49.reuse, R35, R32 ;  /* 0x0000002331597223 */ /* 0x040fe20000000020 */
[C---:B------:R-:W-:Y:S01]  /*1a50*/  FFMA R81, R49.reuse, R39, R38 ;  /* 0x0000002731517223 */ /* 0x040fe20000000026 */
[----:B----4-:R-:W-:Y:S01]  /*1a60*/  FFMA R30, R28, R56, R69 ;  /* 0x000000381c1e7223 */ /* 0x010fe20000000045 */
[C---:B------:R-:W-:Y:S01]  /*1a70*/  FFMA R87, R49.reuse, R31, R82 ;  /* 0x0000001f31577223 */ /* 0x040fe20000000052 */
[----:B------:R-:W2:Y:S01]  /*1a80*/  LDS.128 R68, [R26+UR8+0x5a0] ;  /* 0x0005a0081a447984 */ /* 0x000ea20008000c00 */
[----:B------:R-:W-:Y:S01]  /*1a90*/  FFMA R35, R49, R63, R60 ;  /* 0x0000003f31237223 */ /* 0x000fe2000000003c */
[----:B------:R-:W-:Y:S01]  /*1aa0*/  FFMA R56, R56, R29, R51 ;  /* 0x0000001d38387223 */ /* 0x000fe20000000033 */
[C---:B-----5:R-:W-:Y:S01]  /*1ab0*/  FFMA R49, R36.reuse, R57, R30 ;  /* 0x0000003924317223 */ /* 0x060fe2000000001e */
[----:B------:R-:W-:Y:S01]  /*1ac0*/  FFMA R39, R36, R53, R61 ;  /* 0x0000003524277223 */ /* 0x000fe2000000003d */
[-C--:B------:R-:W-:Y:S01]  /*1ad0*/  FFMA R53, R53, R37.reuse, R52 ;  /* 0x0000002535357223 */ /* 0x080fe20000000034 */
[----:B------:R-:W-:Y:S01]  /*1ae0*/  FFMA R57, R57, R37, R56 ;  /* 0x0000002539397223 */ /* 0x000fe20000000038 */
[----:B------:R-:W-:Y:S01]  /*1af0*/  FFMA R38, R72, R58, R49 ;  /* 0x0000003a48267223 */ /* 0x000fe20000000031 */
[C---:B------:R-:W-:Y:S01]  /*1b00*/  FFMA R83, R48.reuse, R31, R78 ;  /* 0x0000001f30537223 */ /* 0x040fe2000000004e */
[----:B------:R-:W-:Y:S01]  /*1b10*/  FFMA R31, R48, R63, R34 ;  /* 0x0000003f301f7223 */ /* 0x000fe20000000022 */
[----:B------:R-:W-:Y:S01]  /*1b20*/  FFMA R58, R58, R73, R57 ;  /* 0x000000493a3a7223 */ /* 0x000fe20000000039 */
[----:B---3--:R-:W-:Y:S01]  /*1b30*/  FFMA R75, R28, R8, R75 ;  /* 0x000000081c4b7223 */ /* 0x008fe2000000004b */
[-C--:B------:R-:W-:Y:S01]  /*1b40*/  FFMA R30, R8, R29.reuse, R79 ;  /* 0x0000001d081e7223 */ /* 0x080fe2000000004f */
[----:B------:R-:W3:Y:S01]  /*1b50*/  LDS.64 R56, [R22+UR6+0xb00] ;  /* 0x000b000616387984 */ /* 0x000ee20008000a00 */
[----:B------:R-:W-:Y:S01]  /*1b60*/  FFMA R39, R72, R54, R39 ;  /* 0x0000003648277223 */ /* 0x000fe20000000027 */
[----:B------:R-:W-:Y:S01]  /*1b70*/  FFMA R8, R28, R4, R77 ;  /* 0x000000041c087223 */ /* 0x000fe2000000004d */
[----:B------:R-:W-:Y:S01]  /*1b80*/  FFMA R4, R4, R29, R81 ;  /* 0x0000001d04047223 */ /* 0x000fe20000000051 */
[CC--:B------:R-:W-:Y:S01]  /*1b90*/  FFMA R75, R36.reuse, R9.reuse, R75 ;  /* 0x00000009244b7223 */ /* 0x0c0fe2000000004b */
[C---:B------:R-:W-:Y:S01]  /*1ba0*/  FFMA R30, R37.reuse, R9, R30 ;  /* 0x00000009251e7223 */ /* 0x040fe2000000001e */
[-C--:B------:R-:W-:Y:S01]  /*1bb0*/  FFMA R9, R36, R5.reuse, R8 ;  /* 0x0000000524097223 */ /* 0x080fe20000000008 */
[----:B------:R-:W-:Y:S01]  /*1bc0*/  FFMA R4, R37, R5, R4 ;  /* 0x0000000525047223 */ /* 0x000fe20000000004 */
[CC--:B------:R-:W-:Y:S01]  /*1bd0*/  FFMA R8, R72.reuse, R10.reuse, R75 ;  /* 0x0000000a48087223 */ /* 0x0c0fe2000000004b */
[C---:B------:R-:W-:Y:S01]  /*1be0*/  FFMA R52, R73.reuse, R10, R30 ;  /* 0x0000000a49347223 */ /* 0x040fe2000000001e */
[-C--:B------:R-:W-:Y:S01]  /*1bf0*/  FFMA R10, R72, R6.reuse, R9 ;  /* 0x00000006480a7223 */ /* 0x080fe20000000009 */
[----:B------:R-:W-:Y:S01]  /*1c00*/  FFMA R6, R73, R6, R4 ;  /* 0x0000000649067223 */ /* 0x000fe20000000004 */
[C---:B-1----:R-:W-:Y:S01]  /*1c10*/  FFMA R4, R28.reuse, R40, R85 ;  /* 0x000000281c047223 */ /* 0x042fe20000000055 */
[----:B------:R-:W-:Y:S01]  /*1c20*/  LDS.128 R48, [R26+UR8+0x30] ;  /* 0x000030081a307984 */ /* 0x000fe20008000c00 */
[----:B------:R-:W-:Y:S01]  /*1c30*/  FFMA R83, R28, R44, R83 ;  /* 0x0000002c1c537223 */ /* 0x000fe20000000053 */
[----:B------:R-:W-:Y:S01]  /*1c40*/  FFMA R44, R44, R29, R87 ;  /* 0x0000001d2c2c7223 */ /* 0x000fe20000000057 */
[C---:B------:R-:W-:Y:S01]  /*1c50*/  FFMA R9, R36.reuse, R41, R4 ;  /* 0x0000002924097223 */ /* 0x040fe20000000004 */
[----:B------:R-:W-:Y:S01]  /*1c60*/  LDS.128 R60, [R26+UR8+0x430] ;  /* 0x000430081a3c7984 */ /* 0x000fe20008000c00 */
[-C--:B------:R-:W-:Y:S01]  /*1c70*/  FFMA R83, R36, R45.reuse, R83 ;  /* 0x0000002d24537223 */ /* 0x080fe20000000053 */
[----:B------:R-:W-:Y:S01]  /*1c80*/  FFMA R44, R37, R45, R44 ;  /* 0x0000002d252c7223 */ /* 0x000fe2000000002c */
[----:B------:R-:W-:Y:S01]  /*1c90*/  FFMA R31, R28, R64, R31 ;  /* 0x000000401c1f7223 */ /* 0x000fe2000000001f */
[----:B------:R-:W1:Y:S01]  /*1ca0*/  LDS.64 R4, [R22+UR6+0xc00] ;  /* 0x000c000616047984 */ /* 0x000e620008000a00 */
[CC--:B------:R-:W-:Y:S01]  /*1cb0*/  FFMA R78, R72.reuse, R46.reuse, R83 ;  /* 0x0000002e484e7223 */ /* 0x0c0fe20000000053 */
[----:B------:R-:W-:Y:S01]  /*1cc0*/  FFMA R46, R73, R46, R44 ;  /* 0x0000002e492e7223 */ /* 0x000fe2000000002c */
[----:B------:R-:W-:Y:S01]  /*1cd0*/  FFMA R44, R72, R42, R9 ;  /* 0x0000002a482c7223 */ /* 0x000fe20000000009 */
[-C--:B------:R-:W-:Y:S01]  /*1ce0*/  FFMA R40, R40, R29.reuse, R89 ;  /* 0x0000001d28287223 */ /* 0x080fe20000000059 */
[----:B------:R-:W4:Y:S01]  /*1cf0*/  LDS.64 R74, [R22+UR6+0xd00] ;  /* 0x000d0006164a7984 */ /* 0x000f220008000a00 */
[----:B--2---:R-:W-:Y:S01]  /*1d00*/  FFMA R27, R28, R68, R27 ;  /* 0x000000441c1b7223 */ /* 0x004fe2000000001b */
[----:B------:R-:W-:Y:S01]  /*1d10*/  FFMA R64, R64, R29, R35 ;  /* 0x0000001d40407223 */ /* 0x000fe20000000023 */
[----:B------:R-:W-:Y:S01]  /*1d20*/  FFMA R9, R36, R65, R31 ;  /* 0x0000004124097223 */ /* 0x000fe2000000001f */
[----:B------:R-:W-:Y:S01]  /*1d30*/  FFMA R68, R68, R29, R33 ;  /* 0x0000001d44447223 */ /* 0x000fe20000000021 */
[----:B------:R-:W-:Y:S01]  /*1d40*/  FFMA R27, R36, R69, R27 ;  /* 0x00000045241b7223 */ /* 0x000fe2000000001b */
[----:B------:R-:W2:Y:S01]  /*1d50*/  LDS.128 R28, [R26+UR8+0x4b0] ;  /* 0x0004b0081a1c7984 */ /* 0x000ea20008000c00 */
[----:B------:R-:W-:Y:S01]  /*1d60*/  FFMA R54, R54, R73, R53 ;  /* 0x0000004936367223 */ /* 0x000fe20000000035 */
[C---:B------:R-:W-:Y:S01]  /*1d70*/  FFMA R40, R37.reuse, R41, R40 ;  /* 0x0000002925287223 */ /* 0x040fe20000000028 */
[C---:B------:R-:W-:Y:S01]  /*1d80*/  FFMA R80, R72.reuse, R66, R9 ;  /* 0x0000004248507223 */ /* 0x040fe20000000009 */
[----:B------:R-:W5:Y:S01]  /*1d90*/  LDS.128 R32, [R26+UR8+0xb0] ;  /* 0x0000b0081a207984 */ /* 0x000f620008000c00 */
[----:B------:R-:W-:Y:S01]  /*1da0*/  FFMA R72, R72, R70, R27 ;  /* 0x0000004648487223 */ /* 0x000fe2000000001b */
[C---:B------:R-:W-:Y:S01]  /*1db0*/  FFMA R64, R37.reuse, R65, R64 ;  /* 0x0000004125407223 */ /* 0x040fe20000000040 */
[----:B------:R-:W-:Y:S01]  /*1dc0*/  FFMA R68, R37, R69, R68 ;  /* 0x0000004525447223 */ /* 0x000fe20000000044 */
[----:B------:R-:W5:Y:S01]  /*1dd0*/  LDS.64 R76, [R22+UR6+0xe00] ;  /* 0x000e0006164c7984 */ /* 0x000f620008000a00 */
[C---:B---3--:R-:W-:Y:S01]  /*1de0*/  FFMA R27, R56.reuse, R55, R39 ;  /* 0x00000037381b7223 */ /* 0x048fe20000000027 */
[C---:B------:R-:W-:Y:S01]  /*1df0*/  FFMA R45, R56.reuse, R59, R38 ;  /* 0x0000003b382d7223 */ /* 0x040fe20000000026 */
[----:B------:R-:W-:Y:S01]  /*1e00*/  FFMA R42, R73, R42, R40 ;  /* 0x0000002a492a7223 */ /* 0x000fe20000000028 */
[----:B------:R-:W3:Y:S01]  /*1e10*/  LDS.128 R36, [R26+UR8+0x130] ;  /* 0x000130081a247984 */ /* 0x000ee20008000c00 */
[----:B------:R-:W-:Y:S01]  /*1e20*/  FFMA R40, R55, R57, R54 ;  /* 0x0000003937287223 */ /* 0x000fe20000000036 */
[----:B------:R-:W-:Y:S01]  /*1e30*/  FFMA R81, R57, R11, R52 ;  /* 0x0000000b39517223 */ /* 0x000fe20000000034 */
[----:B------:R-:W-:Y:S01]  /*1e40*/  FFMA R64, R73, R66, R64 ;  /* 0x0000004249407223 */ /* 0x000fe20000000040 */
[----:B------:R-:W3:Y:S01]  /*1e50*/  LDS.128 R52, [R26+UR8+0x530] ;  /* 0x000530081a347984 */ /* 0x000ee20008000c00 */
[CC--:B------:R-:W-:Y:S01]  /*1e60*/  FFMA R85, R56.reuse, R47.reuse, R78 ;  /* 0x0000002f38557223 */ /* 0x0c0fe2000000004e */
        /* <DEDUP_REMOVED lines=8> */
[C---:B------:R-:W-:Y:S01]  /*1ef0*/  FFMA R69, R56.reuse, R11, R8 ;  /* 0x0000000b38457223 */ /* 0x040fe20000000008 */
[----:B------:R-:W3:Y:S01]  /*1f00*/  LDS.128 R64, [R26+UR8+0x5b0] ;  /* 0x0005b0081a407984 */ /* 0x000ee20008000c00 */
[----:B------:R-:W-:Y:S01]  /*1f10*/  FFMA R11, R56, R71, R72 ;  /* 0x00000047380b7223 */ /* 0x000fe20000000048 */
[C---:B-1----:R-:W-:Y:S01]  /*1f20*/  FFMA R27, R48.reuse, R4, R27 ;  /* 0x00000004301b7223 */ /* 0x042fe2000000001b */
[----:B------:R-:W-:Y:S01]  /*1f30*/  FFMA R48, R48, R5, R40 ;  /* 0x0000000530307223 */ /* 0x000fe20000000028 */
[----:B------:R-:W-:Y:S01]  /*1f40*/  FFMA R6, R4, R60, R45 ;  /* 0x0000003c04067223 */ /* 0x000fe2000000002d */
[----:B------:R-:W1:Y:S01]  /*1f50*/  LDS.128 R40, [R26+UR8+0x1b0] ;  /* 0x0001b0081a287984 */ /* 0x000e620008000c00 */
[----:B------:R-:W-:Y:S01]  /*1f60*/  FFMA R59, R59, R57, R58 ;  /* 0x000000393b3b7223 */ /* 0x000fe2000000003a */
[----:B------:R-:W-:Y:S01]  /*1f70*/  FFMA R9, R57, R71, R68 ;  /* 0x0000004739097223 */ /* 0x000fe20000000044 */
[C---:B----4-:R-:W-:Y:S01]  /*1f80*/  FFMA R45, R74.reuse, R61, R6 ;  /* 0x0000003d4a2d7223 */ /* 0x050fe20000000006 */
[----:B------:R-:W-:Y:S01]  /*1f90*/  FFMA R27, R74, R49, R27 ;  /* 0x000000314a1b7223 */ /* 0x000fe2000000001b */
[----:B------:R-:W-:Y:S01]  /*1fa0*/  FFMA R60, R60, R5, R59 ;  /* 0x000000053c3c7223 */ /* 0x000fe2000000003b */
[----:B------:R-:W-:Y:S01]  /*1fb0*/  FFMA R49, R49, R75, R48 ;  /* 0x0000004b31317223 */ /* 0x000fe20000000030 */
[----:B------:R-:W-:Y:S01]  /*1fc0*/  LDS.128 R56, [R26+UR8+0x440] ;  /* 0x000440081a387984 */ /* 0x000fe20008000c00 */
[----:B--2---:R-:W-:Y:S01]  /*1fd0*/  FFMA R6, R4, R28, R73 ;  /* 0x0000001c04067223 */ /* 0x004fe20000000049 */
[----:B------:R-:W-:Y:S01]  /*1fe0*/  FFMA R28, R28, R5, R83 ;  /* 0x000000051c1c7223 */ /* 0x000fe20000000053 */
[----:B------:R-:W-:Y:S01]  /*1ff0*/  FFMA R61, R61, R75, R60 ;  /* 0x0000004b3d3d7223 */ /* 0x000fe2000000003c */
[----:B------:R-:W2:Y:S01]  /*2000*/  LDS.64 R72, [R22+UR6+0xf00] ;  /* 0x000f000616487984 */ /* 0x000ea20008000a00 */
[----:B-----5:R-:W-:Y:S01]  /*2010*/  FFMA R69, R4, R32, R69 ;  /* 0x0000002004457223 */ /* 0x020fe20000000045 */
[----:B------:R-:W-:Y:S01]  /*2020*/  FFMA R32, R32, R5, R81 ;  /* 0x0000000520207223 */ /* 0x000fe20000000051 */
[C---:B------:R-:W-:Y:S01]  /*2030*/  FFMA R28, R75.reuse, R29, R28 ;  /* 0x0000001d4b1c7223 */ /* 0x040fe2000000001c */
[----:B------:R-:W-:Y:S01]  /*2040*/  LDS.64 R70, [R22+UR6+0x1200] ;  /* 0x0012000616467984 */ /* 0x000fe20008000a00 */
[CC--:B------:R-:W-:Y:S01]  /*2050*/  FFMA R69, R74.reuse, R33.reuse, R69 ;  /* 0x000000214a457223 */ /* 0x0c0fe20000000045 */
[----:B------:R-:W-:Y:S01]  /*2060*/  FFMA R32, R75, R33, R32 ;  /* 0x000000214b207223 */ /* 0x000fe20000000020 */
[----:B------:R-:W-:Y:S01]  /*2070*/  FFMA R33, R74, R29, R6 ;  /* 0x0000001d4a217223 */ /* 0x000fe20000000006 */
[C---:B------:R-:W-:Y:S01]  /*2080*/  FFMA R48, R76.reuse, R62, R45 ;  /* 0x0000003e4c307223 */ /* 0x040fe2000000002d */
[CC--:B------:R-:W-:Y:S01]  /*2090*/  FFMA R60, R76.reuse, R34.reuse, R69 ;  /* 0x000000224c3c7223 */ /* 0x0c0fe20000000045 */
[C---:B------:R-:W-:Y:S01]  /*20a0*/  FFMA R34, R77.reuse, R34, R32 ;  /* 0x000000224d227223 */ /* 0x040fe20000000020 */
[-C--:B------:R-:W-:Y:S01]  /*20b0*/  FFMA R32, R76, R30.reuse, R33 ;  /* 0x0000001e4c207223 */ /* 0x080fe20000000021 */
[----:B------:R-:W-:Y:S01]  /*20c0*/  FFMA R30, R77, R30, R28 ;  /* 0x0000001e4d1e7223 */ /* 0x000fe2000000001c */
[----:B---3--:R-:W-:Y:S01]  /*20d0*/  FFMA R85, R4, R36, R85 ;  /* 0x0000002404557223 */ /* 0x008fe20000000055 */
[----:B------:R-:W3:Y:S01]  /*20e0*/  LDS.64 R28, [R22+UR6+0x1000] ;  /* 0x00100006161c7984 */ /* 0x000ee20008000a00 */
[----:B------:R-:W-:Y:S01]  /*20f0*/  FFMA R36, R36, R5, R87 ;  /* 0x0000000524247223 */ /* 0x000fe20000000057 */
[----:B------:R-:W-:Y:S01]  /*2100*/  FFMA R6, R4, R52, R47 ;  /* 0x0000003404067223 */ /* 0x000fe2000000002f */
[CC--:B------:R-:W-:Y:S01]  /*2110*/  FFMA R85, R74.reuse, R37.reuse, R85 ;  /* 0x000000254a557223 */ /* 0x0c0fe20000000055 */
[----:B------:R-:W4:Y:S01]  /*2120*/  LDS.64 R68, [R22+UR6+0x1100] ;  /* 0x0011000616447984 */ /* 0x000f220008000a00 */
[----:B------:R-:W-:Y:S01]  /*2130*/  FFMA R36, R75, R37, R36 ;  /* 0x000000254b247223 */ /* 0x000fe20000000024 */
[----:B------:R-:W-:Y:S01]  /*2140*/  FFMA R33, R74, R53, R6 ;  /* 0x000000354a217223 */ /* 0x000fe20000000006 */
[-C--:B------:R-:W-:Y:S01]  /*2150*/  FFMA R52, R52, R5.reuse, R89 ;  /* 0x0000000534347223 */ /* 0x080fe20000000059 */
[----:B------:R-:W5:Y:S01]  /*2160*/  LDS.128 R44, [R26+UR8+0x40] ;  /* 0x000040081a2c7984 */ /* 0x000f620008000c00 */
[CC--:B------:R-:W-:Y:S01]  /*2170*/  FFMA R78, R76.reuse, R38.reuse, R85 ;  /* 0x000000264c4e7223 */ /* 0x0c0fe20000000055 */
[----:B------:R-:W-:Y:S01]  /*2180*/  FFMA R80, R77, R38, R36 ;  /* 0x000000264d507223 */ /* 0x000fe20000000024 */
[----:B------:R-:W-:Y:S01]  /*2190*/  FFMA R38, R76, R54, R33 ;  /* 0x000000364c267223 */ /* 0x000fe20000000021 */
[----:B------:R-:W-:Y:S01]  /*21a0*/  FFMA R33, R4, R64, R11 ;  /* 0x0000004004217223 */ /* 0x000fe2000000000b */
[----:B------:R-:W-:Y:S01]  /*21b0*/  FFMA R64, R64, R5, R9 ;  /* 0x0000000540407223 */ /* 0x000fe20000000009 */
[----:B------:R-:W-:Y:S01]  /*21c0*/  FFMA R27, R76, R50, R27 ;  /* 0x000000324c1b7223 */ /* 0x000fe2000000001b */
[----:B-1----:R-:W-:Y:S01]  /*21d0*/  FFMA R7, R4, R40, R7 ;  /* 0x0000002804077223 */ /* 0x002fe20000000007 */
[----:B------:R-:W-:Y:S01]  /*21e0*/  FFMA R52, R75, R53, R52 ;  /* 0x000000354b347223 */ /* 0x000fe20000000034 */
[----:B------:R-:W-:Y:S01]  /*21f0*/  FFMA R40, R40, R5, R79 ;  /* 0x0000000528287223 */ /* 0x000fe2000000004f */
[----:B------:R-:W1:Y:S01]  /*2200*/  LDS.128 R8, [R26+UR8+0xc0] ;  /* 0x0000c0081a087984 */ /* 0x000e620008000c00 */
[----:B------:R-:W-:Y:S01]  /*2210*/  FFMA R37, R74, R41, R7 ;  /* 0x000000294a257223 */ /* 0x000fe20000000007 */
[-C--:B------:R-:W-:Y:S01]  /*2220*/  FFMA R50, R50, R77.reuse, R49 ;  /* 0x0000004d32327223 */ /* 0x080fe20000000031 */
[----:B------:R-:W-:Y:S01]  /*2230*/  FFMA R52, R77, R54, R52 ;  /* 0x000000364d347223 */ /* 0x000fe20000000034 */
[----:B------:R-:W1:Y:S01]  /*2240*/  LDS.128 R4, [R26+UR8+0x4c0] ;  /* 0x0004c0081a047984 */ /* 0x000e620008000c00 */
[----:B------:R-:W-:Y:S01]  /*2250*/  FFMA R62, R62, R77, R61 ;  /* 0x0000004d3e3e7223 */ /* 0x000fe2000000003d */
[----:B------:R-:W-:Y:S01]  /*2260*/  FFMA R40, R75, R41, R40 ;  /* 0x000000294b287223 */ /* 0x000fe20000000028 */
[-C--:B------:R-:W-:Y:S01]  /*2270*/  FFMA R54, R76, R42.reuse, R37 ;  /* 0x0000002a4c367223 */ /* 0x080fe20000000025 */
[C---:B--2---:R-:W-:Y:S01]  /*2280*/  FFMA R37, R72.reuse, R51, R27 ;  /* 0x0000003348257223 */ /* 0x044fe2000000001b */
[----:B------:R-:W-:Y:S01]  /*2290*/  FFMA R36, R51, R73, R50 ;  /* 0x0000004933247223 */ /* 0x000fe20000000032 */
[----:B------:R-:W-:Y:S01]  /*22a0*/  FFMA R41, R72, R63, R48 ;  /* 0x0000003f48297223 */ /* 0x000fe20000000030 */
[-C--:B------:R-:W-:Y:S01]  /*22b0*/  FFMA R33, R74, R65.reuse, R33 ;  /* 0x000000414a217223 */ /* 0x080fe20000000021 */
[----:B------:R-:W2:Y:S01]  /*22c0*/  LDS.128 R48, [R26+UR8+0x140] ;  /* 0x000140081a307984 */ /* 0x000ea20008000c00 */
[----:B------:R-:W-:Y:S01]  /*22d0*/  FFMA R64, R75, R65, R64 ;  /* 0x000000414b407223 */ /* 0x000fe20000000040 */
[----:B------:R-:W-:Y:S01]  /*22e0*/  FFMA R65, R63, R73, R62 ;  /* 0x000000493f417223 */ /* 0x000fe2000000003e */
[CC--:B------:R-:W-:Y:S01]  /*22f0*/  FFMA R75, R72.reuse, R35.reuse, R60 ;  /* 0x00000023484b7223 */ /* 0x0c0fe2000000003c */
[C---:B------:R-:W-:Y:S01]  /*2300*/  FFMA R40, R77.reuse, R42, R40 ;  /* 0x0000002a4d287223 */ /* 0x040fe20000000028 */
[----:B------:R-:W2:Y:S01]  /*2310*/  LDS.128 R60, [R26+UR8+0x540] ;  /* 0x000540081a3c7984 */ /* 0x000ea20008000c00 */
[-C--:B------:R-:W-:Y:S01]  /*2320*/  FFMA R64, R77, R66.reuse, R64 ;  /* 0x000000424d407223 */ /* 0x080fe20000000040 */
[C---:B------:R-:W-:Y:S01]  /*2330*/  FFMA R77, R73.reuse, R35, R34 ;  /* 0x00000023494d7223 */ /* 0x040fe20000000022 */
[CC--:B------:R-:W-:Y:S01]  /*2340*/  FFMA R35, R72.reuse, R31.reuse, R32 ;  /* 0x0000001f48237223 */ /* 0x0c0fe20000000020 */
[C---:B------:R-:W-:Y:S01]  /*2350*/  FFMA R79, R73.reuse, R31, R30 ;  /* 0x0000001f494f7223 */ /* 0x040fe2000000001e */
[CC--:B------:R-:W-:Y:S01]  /*2360*/  FFMA R83, R72.reuse, R55.reuse, R38 ;  /* 0x0000003748537223 */ /* 0x0c0fe20000000026 */
[C---:B------:R-:W-:Y:S01]  /*2370*/  FFMA R87, R73.reuse, R55, R52 ;  /* 0x0000003749577223 */ /* 0x040fe20000000034 */
[----:B------:R-:W-:Y:S01]  /*2380*/  FFMA R31, R72, R43, R54 ;  /* 0x0000002b481f7223 */ /* 0x000fe20000000036 */
[----:B------:R-:W-:Y:S01]  /*2390*/  FFMA R76, R76, R66, R33 ;  /* 0x000000424c4c7223 */ /* 0x000fe20000000021 */
[----:B------:R-:W2:Y:S01]  /*23a0*/  LDS.128 R52, [R26+UR8+0x1c0] ;  /* 0x0001c0081a347984 */ /* 0x000ea20008000c00 */
[C---:B------:R-:W-:Y:S01]  /*23b0*/  FFMA R85, R73.reuse, R39, R80 ;  /* 0x0000002749557223 */ /* 0x040fe20000000050 */
[C---:B------:R-:W-:Y:S01]  /*23c0*/  FFMA R33, R73.reuse, R43, R40 ;  /* 0x0000002b49217223 */ /* 0x040fe20000000028 */
[----:B---3--:R-:W-:Y:S01]  /*23d0*/  FFMA R30, R28, R56, R41 ;  /* 0x000000381c1e7223 */ /* 0x008fe20000000029 */
[-C--:B------:R-:W-:Y:S01]  /*23e0*/  FFMA R27, R72, R67.reuse, R76 ;  /* 0x00000043481b7223 */ /* 0x080fe2000000004c */
[----:B------:R-:W-:Y:S01]  /*23f0*/  FFMA R73, R73, R67, R64 ;  /* 0x0000004349497223 */ /* 0x000fe20000000040 */
[----:B------:R-:W-:Y:S01]  /*2400*/  FFMA R56, R56, R29, R65 ;  /* 0x0000001d38387223 */ /* 0x000fe20000000041 */
[----:B------:R-:W-:Y:S01]  /*2410*/  FFMA R81, R72, R39, R78 ;  /* 0x0000002748517223 */ /* 0x000fe2000000004e */
[----:B------:R-:W3:Y:S01]  /*2420*/  LDS.128 R64, [R26+UR8+0x5c0] ;  /* 0x0005c0081a407984 */ /* 0x000ee20008000c00 */
[----:B----4-:R-:W-:Y:S01]  /*2430*/  FFMA R39, R68, R57, R30 ;  /* 0x0000003944277223 */ /* 0x010fe2000000001e */
[----:B------:R-:W-:Y:S01]  /*2440*/  FFMA R57, R57, R69, R56 ;  /* 0x0000004539397223 */ /* 0x000fe20000000038 */
[C---:B-----5:R-:W-:Y:S01]  /*2450*/  FFMA R37, R44.reuse, R28, R37 ;  /* 0x0000001c2c257223 */ /* 0x060fe20000000025 */
[----:B------:R-:W-:Y:S01]  /*2460*/  FFMA R36, R44, R29, R36 ;  /* 0x0000001d2c247223 */ /* 0x000fe20000000024 */
[----:B------:R-:W-:Y:S01]  /*2470*/  FFMA R44, R70, R58, R39 ;  /* 0x0000003a462c7223 */ /* 0x000fe20000000027 */
[----:B------:R-:W-:Y:S01]  /*2480*/  FFMA R58, R58, R71, R57 ;  /* 0x000000473a3a7223 */ /* 0x000fe20000000039 */
[----:B-1----:R-:W-:Y:S01]  /*2490*/  FFMA R75, R28, R8, R75 ;  /* 0x000000081c4b7223 */ /* 0x002fe2000000004b */
[----:B------:R-:W1:Y:S01]  /*24a0*/  LDS.64 R56, [R22+UR6+0x1300] ;  /* 0x0013000616387984 */ /* 0x000e620008000a00 */
[-C--:B------:R-:W-:Y:S01]  /*24b0*/  FFMA R30, R8, R29.reuse, R77 ;  /* 0x0000001d081e7223 */ /* 0x080fe2000000004d */
[----:B------:R-:W-:Y:S01]  /*24c0*/  FFMA R8, R28, R4, R35 ;  /* 0x000000041c087223 */ /* 0x000fe20000000023 */
[----:B------:R-:W-:Y:S01]  /*24d0*/  FFMA R4, R4, R29, R79 ;  /* 0x0000001d04047223 */ /* 0x000fe2000000004f */
[CC--:B------:R-:W-:Y:S01]  /*24e0*/  FFMA R75, R68.reuse, R9.reuse, R75 ;  /* 0x00000009444b7223 */ /* 0x0c0fe2000000004b */
[C---:B------:R-:W-:Y:S01]  /*24f0*/  FFMA R30, R69.reuse, R9, R30 ;  /* 0x00000009451e7223 */ /* 0x040fe2000000001e */
[CC--:B------:R-:W-:Y:S01]  /*2500*/  FFMA R9, R68.reuse, R5.reuse, R8 ;  /* 0x0000000544097223 */ /* 0x0c0fe20000000008 */
[----:B------:R-:W-:Y:S01]  /*2510*/  FFMA R4, R69, R5, R4 ;  /* 0x0000000545047223 */ /* 0x000fe20000000004 */
[----:B------:R-:W-:Y:S01]  /*2520*/  FFMA R37, R68, R45, R37 ;  /* 0x0000002d44257223 */ /* 0x000fe20000000025 */
[----:B------:R-:W-:Y:S01]  /*2530*/  FFMA R8, R70, R10, R75 ;  /* 0x0000000a46087223 */ /* 0x000fe2000000004b */
[----:B--2---:R-:W-:Y:S01]  /*2540*/  FFMA R81, R28, R48, R81 ;  /* 0x000000301c517223 */ /* 0x004fe20000000051 */
[----:B------:R-:W-:Y:S01]  /*2550*/  FFMA R48, R48, R29, R85 ;  /* 0x0000001d30307223 */ /* 0x000fe20000000055 */
[-C--:B------:R-:W-:Y:S01]  /*2560*/  FFMA R72, R70, R6.reuse, R9 ;  /* 0x0000000646487223 */ /* 0x080fe20000000009 */
[----:B------:R-:W-:Y:S01]  /*2570*/  FFMA R6, R71, R6, R4 ;  /* 0x0000000647067223 */ /* 0x000fe20000000004 */
[----:B------:R-:W-:Y:S01]  /*2580*/  FFMA R41, R45, R69, R36 ;  /* 0x000000452d297223 */ /* 0x000fe20000000024 */
[----:B------:R-:W-:Y:S01]  /*2590*/  FFMA R4, R28, R60, R83 ;  /* 0x0000003c1c047223 */ /* 0x000fe20000000053 */
[----:B------:R-:W-:Y:S01]  /*25a0*/  FFMA R10, R71, R10, R30 ;  /* 0x0000000a470a7223 */ /* 0x000fe2000000001e */
[----:B------:R-:W-:Y:S01]  /*25b0*/  FFMA R45, R70, R46, R37 ;  /* 0x0000002e462d7223 */ /* 0x000fe20000000025 */
[CC--:B------:R-:W-:Y:S01]  /*25c0*/  FFMA R81, R68.reuse, R49.reuse, R81 ;  /* 0x0000003144517223 */ /* 0x0c0fe20000000051 */
[C---:B------:R-:W-:Y:S01]  /*25d0*/  FFMA R30, R69.reuse, R49, R48 ;  /* 0x00000031451e7223 */ /* 0x040fe20000000030 */
[----:B------:R-:W-:Y:S01]  /*25e0*/  LDS.128 R36, [R26+UR8+0x450] ;  /* 0x000450081a247984 */ /* 0x000fe20008000c00 */
[----:B------:R-:W-:Y:S01]  /*25f0*/  FFMA R5, R68, R61, R4 ;  /* 0x0000003d44057223 */ /* 0x000fe20000000004 */
[----:B------:R-:W-:Y:S01]  /*2600*/  FFMA R46, R46, R71, R41 ;  /* 0x000000472e2e7223 */ /* 0x000fe20000000029 */
[-C--:B------:R-:W-:Y:S01]  /*2610*/  FFMA R60, R60, R29.reuse, R87 ;  /* 0x0000001d3c3c7223 */ /* 0x080fe20000000057 */
[----:B------:R-:W2:Y:S01]  /*2620*/  LDS.64 R48, [R22+UR6+0x1400] ;  /* 0x0014000616307984 */ /* 0x000ea20008000a00 */
[----:B------:R-:W-:Y:S01]  /*2630*/  FFMA R78, R70, R62, R5 ;  /* 0x0000003e464e7223 */ /* 0x000fe20000000005 */
[----:B------:R-:W-:Y:S01]  /*2640*/  FFMA R31, R28, R52, R31 ;  /* 0x000000341c1f7223 */ /* 0x000fe2000000001f */
[----:B------:R-:W-:Y:S01]  /*2650*/  FFMA R52, R52, R29, R33 ;  /* 0x0000001d34347223 */ /* 0x000fe20000000021 */
[----:B------:R-:W4:Y:S01]  /*2660*/  LDS.64 R4, [R22+UR6+0x1500] ;  /* 0x0015000616047984 */ /* 0x000f220008000a00 */
[----:B------:R-:W-:Y:S01]  /*2670*/  FFMA R60, R69, R61, R60 ;  /* 0x0000003d453c7223 */ /* 0x000fe2000000003c */
[----:B------:R-:W-:Y:S01]  /*2680*/  FFMA R9, R68, R53, R31 ;  /* 0x0000003544097223 */ /* 0x000fe2000000001f */
[C---:B------:R-:W-:Y:S01]  /*2690*/  FFMA R80, R71.reuse, R50, R30 ;  /* 0x0000003247507223 */ /* 0x040fe2000000001e */
[----:B------:R-:W5:Y:S01]  /*26a0*/  LDS.128 R40, [R26+UR8+0x50] ;  /* 0x000050081a287984 */ /* 0x000f620008000c00 */
[----:B---3--:R-:W-:Y:S01]  /*26b0*/  FFMA R27, R28, R64, R27 ;  /* 0x000000401c1b7223 */ /* 0x008fe2000000001b */
[----:B------:R-:W-:Y:S01]  /*26c0*/  FFMA R64, R64, R29, R73 ;  /* 0x0000001d40407223 */ /* 0x000fe20000000049 */
[----:B------:R-:W-:Y:S01]  /*26d0*/  FFMA R60, R71, R62, R60 ;  /* 0x0000003e473c7223 */ /* 0x000fe2000000003c */
[----:B------:R-:W3:Y:S01]  /*26e0*/  LDS.64 R74, [R22+UR6+0x1600] ;  /* 0x00160006164a7984 */ /* 0x000ee20008000a00 */
[----:B------:R-:W-:Y:S01]  /*26f0*/  FFMA R27, R68, R65, R27 ;  /* 0x00000041441b7223 */ /* 0x000fe2000000001b */
[C---:B------:R-:W-:Y:S01]  /*2700*/  FFMA R62, R70.reuse, R54, R9 ;  /* 0x00000036463e7223 */ /* 0x040fe20000000009 */
[C---:B------:R-:W-:Y:S01]  /*2710*/  FFMA R76, R70.reuse, R50, R81 ;  /* 0x00000032464c7223 */ /* 0x040fe20000000051 */
[----:B------:R-:W3:Y:S01]  /*2720*/  LDS.128 R32, [R26+UR8+0xd0] ;  /* 0x0000d0081a207984 */ /* 0x000ee20008000c00 */
[----:B------:R-:W-:Y:S01]  /*2730*/  FFMA R70, R70, R66, R27 ;  /* 0x0000004246467223 */ /* 0x000fe2000000001b */
[CC--:B-1----:R-:W-:Y:S01]  /*2740*/  FFMA R83, R56.reuse, R63.reuse, R78 ;  /* 0x0000003f38537223 */ /* 0x0c2fe2000000004e */
[----:B------:R-:W-:Y:S01]  /*2750*/  FFMA R87, R57, R63, R60 ;  /* 0x0000003f39577223 */ /* 0x000fe2000000003c */
[----:B------:R-:W1:Y:S01]  /*2760*/  LDS.128 R28, [R26+UR8+0x4d0] ;  /* 0x0004d0081a1c7984 */ /* 0x000e620008000c00 */
[C---:B------:R-:W-:Y:S01]  /*2770*/  FFMA R27, R56.reuse, R55, R62 ;  /* 0x00000037381b7223 */ /* 0x040fe2000000003e */
[C---:B------:R-:W-:Y:S01]  /*2780*/  FFMA R52, R69.reuse, R53, R52 ;  /* 0x0000003545347223 */ /* 0x040fe20000000034 */
[----:B------:R-:W-:Y:S01]  /*2790*/  FFMA R64, R69, R65, R64 ;  /* 0x0000004145407223 */ /* 0x000fe20000000040 */
[----:B------:R-:W1:Y:S01]  /*27a0*/  LDS.128 R60, [R26+UR8+0x1d0] ;  /* 0x0001d0081a3c7984 */ /* 0x000e620008000c00 */
[-C--:B------:R-:W-:Y:S01]  /*27b0*/  FFMA R77, R57, R11.reuse, R10 ;  /* 0x0000000b394d7223 */ /* 0x080fe2000000000a */
[C---:B------:R-:W-:Y:S01]  /*27c0*/  FFMA R52, R71.reuse, R54, R52 ;  /* 0x0000003647347223 */ /* 0x040fe20000000034 */
[----:B------:R-:W-:Y:S01]  /*27d0*/  FFMA R64, R71, R66, R64 ;  /* 0x0000004247407223 */ /* 0x000fe20000000040 */
[C---:B------:R-:W-:Y:S01]  /*27e0*/  FFMA R71, R56.reuse, R11, R8 ;  /* 0x0000000b38477223 */ /* 0x040fe20000000008 */
[C---:B------:R-:W-:Y:S01]  /*27f0*/  FFMA R65, R56.reuse, R59, R44 ;  /* 0x0000003b38417223 */ /* 0x040fe2000000002c */
[----:B------:R-:W1:Y:S01]  /*2800*/  LDS.128 R8, [R26+UR8+0x550] ;  /* 0x000550081a087984 */ /* 0x000e620008000c00 */
[C---:B------:R-:W-:Y:S01]  /*2810*/  FFMA R53, R56.reuse, R47, R45 ;  /* 0x0000002f38357223 */ /* 0x040fe2000000002d */
[----:B------:R-:W-:Y:S01]  /*2820*/  FFMA R50, R47, R57, R46 ;  /* 0x000000392f327223 */ /* 0x000fe2000000002e */
[CC--:B------:R-:W-:Y:S01]  /*2830*/  FFMA R73, R56.reuse, R7.reuse, R72 ;  /* 0x0000000738497223 */ /* 0x0c0fe20000000048 */
[----:B------:R-:W1:Y:S01]  /*2840*/  LDS.128 R44, [R26+UR8+0x150] ;  /* 0x000150081a2c7984 */ /* 0x000e620008000c00 */
[C---:B------:R-:W-:Y:S01]  /*2850*/  FFMA R79, R57.reuse, R7, R6 ;  /* 0x00000007394f7223 */ /* 0x040fe20000000006 */
[CC--:B------:R-:W-:Y:S01]  /*2860*/  FFMA R81, R56.reuse, R51.reuse, R76 ;  /* 0x0000003338517223 */ /* 0x0c0fe2000000004c */
[----:B------:R-:W-:Y:S01]  /*2870*/  FFMA R85, R57, R51, R80 ;  /* 0x0000003339557223 */ /* 0x000fe20000000050 */
[----:B------:R-:W-:Y:S01]  /*2880*/  FFMA R59, R59, R57, R58 ;  /* 0x000000393b3b7223 */ /* 0x000fe2000000003a */
[-C--:B------:R-:W-:Y:S01]  /*2890*/  FFMA R7, R56, R67.reuse, R70 ;  /* 0x0000004338077223 */ /* 0x080fe20000000046 */
[C---:B------:R-:W-:Y:S01]  /*28a0*/  FFMA R51, R57.reuse, R67, R64 ;  /* 0x0000004339337223 */ /* 0x040fe20000000040 */
[----:B--2---:R-:W-:Y:S01]  /*28b0*/  FFMA R6, R48, R36, R65 ;  /* 0x0000002430067223 */ /* 0x004fe20000000041 */
[----:B------:R-:W-:Y:S01]  /*28c0*/  FFMA R36, R36, R49, R59 ;  /* 0x0000003124247223 */ /* 0x000fe2000000003b */
[----:B------:R-:W2:Y:S01]  /*28d0*/  LDS.128 R64, [R26+UR8+0x5d0] ;  /* 0x0005d0081a407984 */ /* 0x000ea20008000c00 */
[----:B------:R-:W-:Y:S01]  /*28e0*/  FFMA R69, R57, R55, R52 ;  /* 0x0000003739457223 */ /* 0x000fe20000000034 */
[----:B----4-:R-:W-:Y:S01]  /*28f0*/  FFMA R55, R4, R37, R6 ;  /* 0x0000002504377223 */ /* 0x010fe20000000006 */
[----:B------:R-:W-:Y:S01]  /*2900*/  FFMA R37, R37, R5, R36 ;  /* 0x0000000525257223 */ /* 0x000fe20000000024 */
[C---:B-----5:R-:W-:Y:S01]  /*2910*/  FFMA R53, R40.reuse, R48, R53 ;  /* 0x0000003028357223 */ /* 0x060fe20000000035 */
[----:B------:R-:W-:-:S03]  /*2920*/  FFMA R50, R40, R49, R50 ;  /* 0x0000003128327223 */ /* 0x000fc60000000032 */
[----:B------:R-:W-:Y:S01]  /*2930*/  FFMA R53, R4, R41, R53 ;  /* 0x0000002904357223 */ /* 0x000fe20000000035 */
[----:B---3--:R-:W-:Y:S01]  /*2940*/  FFMA R40, R74, R38, R55 ;  /* 0x000000264a287223 */ /* 0x008fe20000000037 */
[----:B------:R-:W-:Y:S01]  /*2950*/  FFMA R38, R38, R75, R37 ;  /* 0x0000004b26267223 */ /* 0x000fe20000000025 */
[----:B------:R-:W-:Y:S01]  /*2960*/  FFMA R57, R41, R5, R50 ;  /* 0x0000000529397223 */ /* 0x000fe20000000032 */
[----:B------:R-:W-:Y:S01]  /*2970*/  FFMA R71, R48, R32, R71 ;  /* 0x0000002030477223 */ /* 0x000fe20000000047 */
[----:B------:R-:W3:Y:S01]  /*2980*/  LDS.64 R36, [R22+UR6+0x1700] ;  /* 0x0017000616247984 */ /* 0x000ee20008000a00 */
[----:B------:R-:W-:Y:S01]  /*2990*/  FFMA R41, R74, R42, R53 ;  /* 0x0000002a4a297223 */ /* 0x000fe20000000035 */
[----:B------:R-:W-:Y:S01]  /*29a0*/  FFMA R32, R32, R49, R77 ;  /* 0x0000003120207223 */ /* 0x000fe2000000004d */
[-C--:B------:R-:W-:Y:S01]  /*29b0*/  FFMA R71, R4, R33.reuse, R71 ;  /* 0x0000002104477223 */ /* 0x080fe20000000047 */
[----:B-1----:R-:W-:Y:S01]  /*29c0*/  FFMA R6, R48, R28, R73 ;  /* 0x0000001c30067223 */ /* 0x002fe20000000049 */
[----:B------:R-:W-:Y:S01]  /*29d0*/  LDS.128 R52, [R26+UR8+0x460] ;  /* 0x000460081a347984 */ /* 0x000fe20008000c00 */
[C---:B------:R-:W-:Y:S01]  /*29e0*/  FFMA R32, R5.reuse, R33, R32 ;  /* 0x0000002105207223 */ /* 0x040fe20000000020 */
[----:B------:R-:W-:Y:S01]  /*29f0*/  FFMA R76, R74, R34, R71 ;  /* 0x000000224a4c7223 */ /* 0x000fe20000000047 */
[----:B------:R-:W-:Y:S01]  /*2a00*/  FFMA R27, R48, R60, R27 ;  /* 0x0000003c301b7223 */ /* 0x000fe2000000001b */
[----:B------:R-:W1:Y:S01]  /*2a10*/  LDS.64 R72, [R22+UR6+0x1800] ;  /* 0x0018000616487984 */ /* 0x000e620008000a00 */
[-C--:B------:R-:W-:Y:S01]  /*2a20*/  FFMA R60, R60, R49.reuse, R69 ;  /* 0x000000313c3c7223 */ /* 0x080fe20000000045 */
[----:B------:R-:W-:Y:S01]  /*2a30*/  FFMA R28, R28, R49, R79 ;  /* 0x000000311c1c7223 */ /* 0x000fe2000000004f */
[-C--:B------:R-:W-:Y:S01]  /*2a40*/  FFMA R33, R4, R29.reuse, R6 ;  /* 0x0000001d04217223 */ /* 0x080fe20000000006 */
[----:B------:R-:W4:Y:S01]  /*2a50*/  LDS.64 R70, [R22+UR6+0x1900] ;  /* 0x0019000616467984 */ /* 0x000f220008000a00 */
[----:B------:R-:W-:Y:S01]  /*2a60*/  FFMA R6, R48, R8, R83 ;  /* 0x0000000830067223 */ /* 0x000fe20000000053 */
[C---:B------:R-:W-:Y:S01]  /*2a70*/  FFMA R28, R5.reuse, R29, R28 ;  /* 0x0000001d051c7223 */ /* 0x040fe2000000001c */
[C---:B------:R-:W-:Y:S01]  /*2a80*/  FFMA R27, R4.reuse, R61, R27 ;  /* 0x0000003d041b7223 */ /* 0x040fe2000000001b */
[----:B------:R-:W5:Y:S01]  /*2a90*/  LDS.64 R68, [R22+UR6+0x1a00] ;  /* 0x001a000616447984 */ /* 0x000f620008000a00 */
[----:B------:R-:W-:Y:S01]  /*2aa0*/  FFMA R29, R4, R9, R6 ;  /* 0x00000009041d7223 */ /* 0x000fe20000000006 */
[----:B------:R-:W-:Y:S01]  /*2ab0*/  FFMA R81, R48, R44, R81 ;  /* 0x0000002c30517223 */ /* 0x000fe20000000051 */
[C---:B------:R-:W-:Y:S01]  /*2ac0*/  FFMA R6, R5.reuse, R61, R60 ;  /* 0x0000003d05067223 */ /* 0x040fe2000000003c */
[-C--:B------:R-:W-:Y:S01]  /*2ad0*/  FFMA R44, R44, R49.reuse, R85 ;  /* 0x000000312c2c7223 */ /* 0x080fe20000000055 */
[----:B------:R-:W5:Y:S01]  /*2ae0*/  LDS.64 R60, [R22+UR6+0x1b00] ;  /* 0x001b0006163c7984 */ /* 0x000f620008000a00 */
[----:B------:R-:W-:Y:S01]  /*2af0*/  FFMA R8, R8, R49, R87 ;  /* 0x0000003108087223 */ /* 0x000fe20000000057 */
[----:B------:R-:W-:Y:S01]  /*2b00*/  FFMA R42, R42, R75, R57 ;  /* 0x0000004b2a2a7223 */ /* 0x000fe20000000039 */
[----:B------:R-:W-:Y:S01]  /*2b10*/  FFMA R81, R4, R45, R81 ;  /* 0x0000002d04517223 */ /* 0x000fe20000000051 */
[----:B--2---:R-:W-:Y:S01]  /*2b20*/  FFMA R7, R48, R64, R7 ;  /* 0x0000004030077223 */ /* 0x004fe20000000007 */
[----:B------:R-:W-:Y:S01]  /*2b30*/  FFMA R64, R64, R49, R51 ;  /* 0x0000003140407223 */ /* 0x000fe20000000033 */
[C---:B------:R-:W-:Y:S01]  /*2b40*/  FFMA R44, R5.reuse, R45, R44 ;  /* 0x0000002d052c7223 */ /* 0x040fe2000000002c */
[----:B------:R-:W2:Y:S01]  /*2b50*/  LDS.128 R56, [R26+UR8+0x60] ;  /* 0x000060081a387984 */ /* 0x000ea20008000c00 */
[----:B------:R-:W-:Y:S01]  /*2b60*/  FFMA R8, R5, R9, R8 ;  /* 0x0000000905087223 */ /* 0x000fe20000000008 */
[-C--:B------:R-:W-:Y:S01]  /*2b70*/  FFMA R7, R4, R65.reuse, R7 ;  /* 0x0000004104077223 */ /* 0x080fe20000000007 */
[CC--:B------:R-:W-:Y:S01]  /*2b80*/  FFMA R78, R74.reuse, R46.reuse, R81 ;  /* 0x0000002e4a4e7223 */ /* 0x0c0fe20000000051 */
[----:B------:R-:W2:Y:S01]  /*2b90*/  LDS.128 R48, [R26+UR8+0xe0] ;  /* 0x0000e0081a307984 */ /* 0x000ea20008000c00 */
[C---:B------:R-:W-:Y:S01]  /*2ba0*/  FFMA R46, R75.reuse, R46, R44 ;  /* 0x0000002e4b2e7223 */ /* 0x040fe2000000002c */
[C---:B------:R-:W-:Y:S01]  /*2bb0*/  FFMA R34, R75.reuse, R34, R32 ;  /* 0x000000224b227223 */ /* 0x040fe20000000020 */
[CC--:B------:R-:W-:Y:S01]  /*2bc0*/  FFMA R44, R74.reuse, R10.reuse, R29 ;  /* 0x0000000a4a2c7223 */ /* 0x0c0fe2000000001d */
[----:B------:R-:W-:Y:S01]  /*2bd0*/  FFMA R8, R75, R10, R8 ;  /* 0x0000000a4b087223 */ /* 0x000fe20000000008 */
[C---:B------:R-:W-:Y:S01]  /*2be0*/  FFMA R32, R74.reuse, R30, R33 ;  /* 0x0000001e4a207223 */ /* 0x040fe20000000021 */
[CC--:B------:R-:W-:Y:S01]  /*2bf0*/  FFMA R10, R74.reuse, R62.reuse, R27 ;  /* 0x0000003e4a0a7223 */ /* 0x0c0fe2000000001b */
[----:B------:R-:W-:Y:S01]  /*2c00*/  FFMA R64, R5, R65, R64 ;  /* 0x0000004105407223 */ /* 0x000fe20000000040 */
[C---:B------:R-:W-:Y:S01]  /*2c10*/  FFMA R62, R75.reuse, R62, R6 ;  /* 0x0000003e4b3e7223 */ /* 0x040fe20000000006 */
[----:B------:R-:W-:Y:S01]  /*2c20*/  FFMA R74, R74, R66, R7 ;  /* 0x000000424a4a7223 */ /* 0x000fe20000000007 */
[C---:B---3--:R-:W-:Y:S01]  /*2c30*/  FFMA R9, R36.reuse, R39, R40 ;  /* 0x0000002724097223 */ /* 0x048fe20000000028 */
[----:B------:R-:W3:Y:S01]  /*2c40*/  LDS.128 R4, [R26+UR8+0x4e0] ;  /* 0x0004e0081a047984 */ /* 0x000ee20008000c00 */
[C---:B------:R-:W-:Y:S01]  /*2c50*/  FFMA R28, R75.reuse, R30, R28 ;  /* 0x0000001e4b1c7223 */ /* 0x040fe2000000001c */
[----:B------:R-:W-:Y:S01]  /*2c60*/  FFMA R64, R75, R66, R64 ;  /* 0x000000424b407223 */ /* 0x000fe20000000040 */
[C---:B------:R-:W-:Y:S01]  /*2c70*/  FFMA R65, R36.reuse, R31, R32 ;  /* 0x0000001f24417223 */ /* 0x040fe20000000020 */
[-C--:B------:R-:W-:Y:S01]  /*2c80*/  FFMA R81, R36, R47.reuse, R78 ;  /* 0x0000002f24517223 */ /* 0x080fe2000000004e */
[----:B-1----:R-:W-:Y:S01]  /*2c90*/  FFMA R32, R72, R52, R9 ;  /* 0x0000003448207223 */ /* 0x002fe20000000009 */
[----:B------:R-:W-:Y:S01]  /*2ca0*/  FFMA R83, R37, R47, R46 ;  /* 0x0000002f25537223 */ /* 0x000fe2000000002e */
[C---:B------:R-:W-:Y:S01]  /*2cb0*/  FFMA R27, R36.reuse, R67, R74 ;  /* 0x00000043241b7223 */ /* 0x040fe2000000004a */
[C---:B------:R-:W-:Y:S01]  /*2cc0*/  FFMA R41, R36.reuse, R43, R41 ;  /* 0x0000002b24297223 */ /* 0x040fe20000000029 */
[-C--:B------:R-:W-:Y:S01]  /*2cd0*/  FFMA R42, R43, R37.reuse, R42 ;  /* 0x000000252b2a7223 */ /* 0x080fe2000000002a */
[----:B------:R-:W-:Y:S01]  /*2ce0*/  FFMA R39, R39, R37, R38 ;  /* 0x0000002527277223 */ /* 0x000fe20000000026 */
[C---:B------:R-:W-:Y:S01]  /*2cf0*/  FFMA R75, R37.reuse, R35, R34 ;  /* 0x00000023254b7223 */ /* 0x040fe20000000022 */
[C---:B------:R-:W-:Y:S01]  /*2d00*/  FFMA R77, R37.reuse, R31, R28 ;  /* 0x0000001f254d7223 */ /* 0x040fe2000000001c */
[C---:B------:R-:W-:Y:S01]  /*2d10*/  FFMA R45, R37.reuse, R11, R8 ;  /* 0x0000000b252d7223 */ /* 0x040fe20000000008 */
[C---:B------:R-:W-:Y:S01]  /*2d20*/  FFMA R47, R37.reuse, R63, R62 ;  /* 0x0000003f252f7223 */ /* 0x040fe2000000003e */
[----:B------:R-:W-:Y:S01]  /*2d30*/  FFMA R67, R37, R67, R64 ;  /* 0x0000004325437223 */ /* 0x000fe20000000040 */
[----:B------:R-:W-:Y:S01]  /*2d40*/  FFMA R43, R36, R35, R76 ;  /* 0x00000023242b7223 */ /* 0x000fe2000000004c */
[----:B----4-:R-:W-:Y:S01]  /*2d50*/  FFMA R37, R70, R53, R32 ;  /* 0x0000003546257223 */ /* 0x010fe20000000020 */
[C---:B------:R-:W-:Y:S01]  /*2d60*/  FFMA R35, R36.reuse, R11, R44 ;  /* 0x0000000b24237223 */ /* 0x040fe2000000002c */
[----:B------:R-:W-:Y:S01]  /*2d70*/  FFMA R33, R36, R63, R10 ;  /* 0x0000003f24217223 */ /* 0x000fe2000000000a */
[----:B------:R-:W-:Y:S01]  /*2d80*/  FFMA R52, R52, R73, R39 ;  /* 0x0000004934347223 */ /* 0x000fe20000000027 */
[----:B------:R-:W1:Y:S01]  /*2d90*/  LDS.128 R8, [R26+UR8+0x560] ;  /* 0x000560081a087984 */ /* 0x000e620008000c00 */
[----:B-----5:R-:W-:-:S02]  /*2da0*/  FFMA R85, R68, R54, R37 ;  /* 0x0000003644557223 */ /* 0x020fc40000000025 */
[----:B------:R-:W-:Y:S01]  /*2db0*/  FFMA R53, R53, R71, R52 ;  /* 0x0000004735357223 */ /* 0x000fe20000000034 */
[----:B------:R-:W4:Y:S01]  /*2dc0*/  LDS.128 R28, [R26+UR8+0x160] ;  /* 0x000160081a1c7984 */ /* 0x000f220008000c00 */
[----:B------:R-:W-:Y:S01]  /*2dd0*/  FFMA R85, R60, R55, R85 ;  /* 0x000000373c557223 */ /* 0x000fe20000000055 */
[----:B--2---:R-:W-:Y:S01]  /*2de0*/  FFMA R41, R56, R72, R41 ;  /* 0x0000004838297223 */ /* 0x004fe20000000029 */
[----:B------:R-:W-:Y:S01]  /*2df0*/  FFMA R54, R54, R69, R53 ;  /* 0x0000004536367223 */ /* 0x000fe20000000035 */
[----:B------:R-:W2:Y:S01]  /*2e00*/  LDS.128 R36, [R26+UR8+0x1e0] ;  /* 0x0001e0081a247984 */ /* 0x000ea20008000c00 */
[----:B------:R-:W-:Y:S01]  /*2e10*/  FFMA R43, R72, R48, R43 ;  /* 0x00000030482b7223 */ /* 0x000fe2000000002b */
[----:B------:R-:W-:Y:S01]  /*2e20*/  FFMA R42, R56, R73, R42 ;  /* 0x00000049382a7223 */ /* 0x000fe2000000002a */
[----:B------:R-:W-:Y:S01]  /*2e30*/  FFMA R87, R55, R61, R54 ;  /* 0x0000003d37577223 */ /* 0x000fe20000000036 */
[----:B------:R-:W-:Y:S01]  /*2e40*/  FFMA R48, R48, R73, R75 ;  /* 0x0000004930307223 */ /* 0x000fe2000000004b */
[----:B------:R-:W5:Y:S01]  /*2e50*/  LDS.128 R52, [R26+UR8+0x5e0] ;  /* 0x0005e0081a347984 */ /* 0x000f620008000c00 */
[C---:B------:R-:W-:Y:S01]  /*2e60*/  FFMA R41, R70.reuse, R57, R41 ;  /* 0x0000003946297223 */ /* 0x040fe20000000029 */
[----:B------:R-:W-:Y:S01]  /*2e70*/  FFMA R43, R70, R49, R43 ;  /* 0x00000031462b7223 */ /* 0x000fe2000000002b */
[----:B------:R-:W-:Y:S01]  /*2e80*/  FFMA R57, R57, R71, R42 ;  /* 0x0000004739397223 */ /* 0x000fe2000000002a */
[----:B------:R-:W-:Y:S01]  /*2e90*/  FFMA R48, R71, R49, R48 ;  /* 0x0000003147307223 */ /* 0x000fe20000000030 */
[C---:B------:R-:W-:Y:S01]  /*2ea0*/  FFMA R41, R68.reuse, R58, R41 ;  /* 0x0000003a44297223 */ /* 0x040fe20000000029 */
[----:B------:R-:W-:Y:S01]  /*2eb0*/  FFMA R43, R68, R50, R43 ;  /* 0x00000032442b7223 */ /* 0x000fe2000000002b */
[----:B---3--:R-:W-:Y:S01]  /*2ec0*/  FFMA R65, R72, R4, R65 ;  /* 0x0000000448417223 */ /* 0x008fe20000000041 */
[----:B------:R-:W-:Y:S01]  /*2ed0*/  FFMA R56, R58, R69, R57 ;  /* 0x000000453a387223 */ /* 0x000fe20000000039 */
[----:B------:R-:W-:Y:S01]  /*2ee0*/  FFMA R48, R69, R50, R48 ;  /* 0x0000003245307223 */ /* 0x000fe20000000030 */
[----:B------:R-:W-:Y:S01]  /*2ef0*/  FFMA R4, R4, R73, R77 ;  /* 0x0000004904047223 */ /* 0x000fe2000000004d */
[----:B------:R-:W-:Y:S01]  /*2f00*/  FFMA R65, R70, R5, R65 ;  /* 0x0000000546417223 */ /* 0x000fe20000000041 */
[C---:B------:R-:W-:Y:S01]  /*2f10*/  FFMA R57, R60.reuse, R59, R41 ;  /* 0x0000003b3c397223 */ /* 0x040fe20000000029 */
[----:B------:R-:W-:Y:S01]  /*2f20*/  FFMA R56, R59, R61, R56 ;  /* 0x0000003d3b387223 */ /* 0x000fe20000000038 */
[-C--:B------:R-:W-:Y:S01]  /*2f30*/  FFMA R77, R60, R51.reuse, R43 ;  /* 0x000000333c4d7223 */ /* 0x080fe2000000002b */
[----:B------:R-:W-:Y:S01]  /*2f40*/  LDS.64 R58, [R22+UR6+0x1c00] ;  /* 0x001c0006163a7984 */ /* 0x000fe20008000a00 */
[----:B------:R-:W-:Y:S01]  /*2f50*/  FFMA R79, R61, R51, R48 ;  /* 0x000000333d4f7223 */ /* 0x000fe20000000030 */
[-C--:B------:R-:W-:Y:S01]  /*2f60*/  FFMA R65, R68, R6.reuse, R65 ;  /* 0x0000000644417223 */ /* 0x080fe20000000041 */
[----:B------:R-:W-:Y:S01]  /*2f70*/  FFMA R4, R71, R5, R4 ;  /* 0x0000000547047223 */ /* 0x000fe20000000004 */
[----:B------:R-:W3:Y:S02]  /*2f80*/  LDS.128 R40, [R26+UR8+0x470] ;  /* 0x000470081a287984 */ /* 0x000ee40008000c00 */
[-C--:B------:R-:W-:Y:S01]  /*2f90*/  FFMA R89, R60, R7.reuse, R65 ;  /* 0x000000073c597223 */ /* 0x080fe20000000041 */
[----:B------:R-:W-:Y:S01]  /*2fa0*/  FFMA R4, R69, R6, R4 ;  /* 0x0000000645047223 */ /* 0x000fe20000000004 */
[----:B------:R-:W3:Y:S03]  /*2fb0*/  LDS.128 R48, [R26+UR8+0x70] ;  /* 0x000070081a307984 */ /* 0x000ee60008000c00 */
[----:B------:R-:W-:Y:S01]  /*2fc0*/  FFMA R91, R61, R7, R4 ;  /* 0x000000073d5b7223 */ /* 0x000fe20000000004 */
[----:B------:R-:W3:Y:S01]  /*2fd0*/  LDS.64 R62, [R22+UR6+0x1d00] ;  /* 0x001d0006163e7984 */ /* 0x000ee20008000a00 */
[----:B-1----:R-:W-:Y:S01]  /*2fe0*/  FFMA R35, R72, R8, R35 ;  /* 0x0000000848237223 */ /* 0x002fe20000000023 */
[----:B------:R-:W-:-:S02]  /*2ff0*/  FFMA R8, R8, R73, R45 ;  /* 0x0000004908087223 */ /* 0x000fc4000000002d */
[----:B------:R-:W1:Y:S01]  /*3000*/  LDS.64 R64, [R22+UR6+0x1e00] ;  /* 0x001e000616407984 */ /* 0x000e620008000a00 */
[----:B----4-:R-:W-:Y:S01]  /*3010*/  FFMA R81, R72, R28, R81 ;  /* 0x0000001c48517223 */ /* 0x010fe20000000051 */
[----:B------:R-:W-:Y:S01]  /*3020*/  FFMA R28, R28, R73, R83 ;  /* 0x000000491c1c7223 */ /* 0x000fe20000000053 */
[----:B------:R-:W-:Y:S01]  /*3030*/  FFMA R7, R70, R9, R35 ;  /* 0x0000000946077223 */ /* 0x000fe20000000023 */
[----:B--2---:R-:W-:Y:S01]  /*3040*/  FFMA R5, R72, R36, R33 ;  /* 0x0000002448057223 */ /* 0x004fe20000000021 */
[----:B------:R1:W2:Y:S01]  /*3050*/  LDS.64 R74, [R22+UR6+0x1f00] ;  /* 0x001f0006164a7984 */ /* 0x0002a20008000a00 */
[----:B------:R-:W-:Y:S01]  /*3060*/  FFMA R36, R36, R73, R47 ;  /* 0x0000004924247223 */ /* 0x000fe2000000002f */
[C---:B------:R-:W-:Y:S01]  /*3070*/  FFMA R28, R71.reuse, R29, R28 ;  /* 0x0000001d471c7223 */ /* 0x040fe2000000001c */
[C---:B------:R-:W-:Y:S01]  /*3080*/  FFMA R8, R71.reuse, R9, R8 ;  /* 0x0000000947087223 */ /* 0x040fe20000000008 */
[----:B------:R-:W4:Y:S01]  /*3090*/  LDS.128 R32, [R26+UR8+0x4f0] ;  /* 0x0004f0081a207984 */ /* 0x000f220008000c00 */
[----:B------:R-:W-:Y:S01]  /*30a0*/  FFMA R36, R71, R37, R36 ;  /* 0x0000002547247223 */ /* 0x000fe20000000024 */
[C---:B------:R-:W-:Y:S01]  /*30b0*/  FFMA R81, R70.reuse, R29, R81 ;  /* 0x0000001d46517223 */ /* 0x040fe20000000051 */
[----:B------:R-:W-:Y:S01]  /*30c0*/  FFMA R5, R70, R37, R5 ;  /* 0x0000002546057223 */ /* 0x000fe20000000005 */
[C---:B------:R-:W-:Y:S01]  /*30d0*/  FFMA R28, R69.reuse, R30, R28 ;  /* 0x0000001e451c7223 */ /* 0x040fe2000000001c */
[C---:B------:R-:W-:Y:S01]  /*30e0*/  FFMA R8, R69.reuse, R10, R8 ;  /* 0x0000000a45087223 */ /* 0x040fe20000000008 */
[----:B------:R-:W-:Y:S01]  /*30f0*/  FFMA R36, R69, R38, R36 ;  /* 0x0000002645247223 */ /* 0x000fe20000000024 */
[C---:B------:R-:W-:Y:S01]  /*3100*/  FFMA R81, R68.reuse, R30, R81 ;  /* 0x0000001e44517223 */ /* 0x040fe20000000051 */
[C---:B------:R-:W-:Y:S01]  /*3110*/  FFMA R7, R68.reuse, R10, R7 ;  /* 0x0000000a44077223 */ /* 0x040fe20000000007 */
[----:B------:R-:W-:Y:S01]  /*3120*/  FFMA R5, R68, R38, R5 ;  /* 0x0000002644057223 */ /* 0x000fe20000000005 */
[----:B-----5:R-:W-:Y:S01]  /*3130*/  FFMA R27, R72, R52, R27 ;  /* 0x00000034481b7223 */ /* 0x020fe2000000001b */
[----:B------:R-:W-:Y:S01]  /*3140*/  FFMA R52, R52, R73, R67 ;  /* 0x0000004934347223 */ /* 0x000fe20000000043 */
[CC--:B------:R-:W-:Y:S01]  /*3150*/  FFMA R81, R60.reuse, R31.reuse, R81 ;  /* 0x0000001f3c517223 */ /* 0x0c0fe20000000051 */
[C---:B------:R-:W-:Y:S01]  /*3160*/  FFMA R83, R61.reuse, R31, R28 ;  /* 0x0000001f3d537223 */ /* 0x040fe2000000001c */
[CC--:B------:R-:W-:Y:S01]  /*3170*/  FFMA R93, R60.reuse, R11.reuse, R7 ;  /* 0x0000000b3c5d7223 */ /* 0x0c0fe20000000007 */
[C---:B------:R-:W-:Y:S01]  /*3180*/  FFMA R95, R61.reuse, R11, R8 ;  /* 0x0000000b3d5f7223 */ /* 0x040fe20000000008 */
[-C--:B------:R-:W-:Y:S01]  /*3190*/  FFMA R67, R60, R39.reuse, R5 ;  /* 0x000000273c437223 */ /* 0x080fe20000000005 */
[----:B------:R-:W-:Y:S01]  /*31a0*/  FFMA R73, R61, R39, R36 ;  /* 0x000000273d497223 */ /* 0x000fe20000000024 */
[----:B------:R-:W5:Y:S01]  /*31b0*/  LDS.128 R44, [R26+UR8+0xf0] ;  /* 0x0000f0081a2c7984 */ /* 0x000f620008000c00 */
[----:B---3--:R-:W-:Y:S01]  /*31c0*/  FFMA R85, R58, R40, R85 ;  /* 0x000000283a557223 */ /* 0x008fe20000000055 */
[-C--:B------:R-:W-:Y:S01]  /*31d0*/  FFMA R27, R70, R53.reuse, R27 ;  /* 0x00000035461b7223 */ /* 0x080fe2000000001b */
[----:B------:R-:W-:Y:S01]  /*31e0*/  FFMA R52, R71, R53, R52 ;  /* 0x0000003547347223 */ /* 0x000fe20000000034 */
[----:B------:R-:W3:Y:S01]  /*31f0*/  LDS.128 R36, [R26+UR8+0x170] ;  /* 0x000170081a247984 */ /* 0x000ee20008000c00 */
[C---:B------:R-:W-:Y:S01]  /*3200*/  FFMA R57, R48.reuse, R58, R57 ;  /* 0x0000003a30397223 */ /* 0x040fe20000000039 */
[----:B------:R-:W-:Y:S01]  /*3210*/  FFMA R56, R48, R59, R56 ;  /* 0x0000003b30387223 */ /* 0x000fe20000000038 */
[----:B------:R-:W-:Y:S01]  /*3220*/  FFMA R27, R68, R54, R27 ;  /* 0x00000036441b7223 */ /* 0x000fe2000000001b */
[----:B------:R-:W3:Y:S01]  /*3230*/  LDS.128 R8, [R26+UR8+0x570] ;  /* 0x000570081a087984 */ /* 0x000ee20008000c00 */
[C---:B------:R-:W-:Y:S01]  /*3240*/  FFMA R85, R62.reuse, R41, R85 ;  /* 0x000000293e557223 */ /* 0x040fe20000000055 */
[----:B------:R-:W-:Y:S01]  /*3250*/  FFMA R57, R62, R49, R57 ;  /* 0x000000313e397223 */ /* 0x000fe20000000039 */
[----:B------:R-:W-:Y:S01]  /*3260*/  FFMA R49, R49, R63, R56 ;  /* 0x0000003f31317223 */ /* 0x000fe20000000038 */
[----:B------:R-:W3:Y:S01]  /*3270*/  LDS.128 R28, [R26+UR8+0x1f0] ;  /* 0x0001f0081a1c7984 */ /* 0x000ee20008000c00 */
[C---:B-1----:R-:W-:Y:S01]  /*3280*/  FFMA R22, R64.reuse, R42, R85 ;  /* 0x0000002a40167223 */ /* 0x042fe20000000055 */
[----:B------:R-:W-:Y:S01]  /*3290*/  FFMA R57, R64, R50, R57 ;  /* 0x0000003240397223 */ /* 0x000fe20000000039 */
[----:B------:R-:W-:Y:S01]  /*32a0*/  FFMA R50, R50, R65, R49 ;  /* 0x0000004132327223 */ /* 0x000fe20000000031 */
[----:B------:R-:W1:Y:S01]  /*32b0*/  LDS.128 R4, [R26+UR8+0x5f0] ;  /* 0x0005f0081a047984 */ /* 0x000e620008000c00 */
[----:B------:R-:W-:Y:S01]  /*32c0*/  FFMA R53, R60, R55, R27 ;  /* 0x000000373c357223 */ /* 0x000fe2000000001b */
[----:B--2---:R-:W-:Y:S01]  /*32d0*/  FFMA R49, R74, R43, R22 ;  /* 0x0000002b4a317223 */ /* 0x004fe20000000016 */
[----:B------:R-:W-:Y:S01]  /*32e0*/  FFMA R52, R69, R54, R52 ;  /* 0x0000003645347223 */ /* 0x000fe20000000034 */
[----:B------:R-:W-:Y:S01]  /*32f0*/  FFMA R40, R40, R59, R87 ;  /* 0x0000003b28287223 */ /* 0x000fe20000000057 */
[----:B------:R-:W-:Y:S01]  /*3300*/  FFMA R57, R74, R51, R57 ;  /* 0x000000334a397223 */ /* 0x000fe20000000039 */
[----:B----4-:R-:W-:Y:S01]  /*3310*/  FFMA R22, R58, R32, R89 ;  /* 0x000000203a167223 */ /* 0x010fe20000000059 */
[----:B------:R-:W-:Y:S01]  /*3320*/  FFMA R55, R61, R55, R52 ;  /* 0x000000373d377223 */ /* 0x000fe20000000034 */
[----:B------:R-:W-:Y:S01]  /*3330*/  FFMA R32, R32, R59, R91 ;  /* 0x0000003b20207223 */ /* 0x000fe2000000005b */
[----:B------:R-:W-:Y:S01]  /*3340*/  FFMA R41, R41, R63, R40 ;  /* 0x0000003f29297223 */ /* 0x000fe20000000028 */
[----:B------:R-:W-:Y:S01]  /*3350*/  FFMA R27, R62, R33, R22 ;  /* 0x000000213e1b7223 */ /* 0x000fe20000000016 */
[----:B------:R-:W-:Y:S01]  /*3360*/  FFMA R40, R51, R75, R50 ;  /* 0x0000004b33287223 */ /* 0x000fe20000000032 */
[----:B------:R-:W-:Y:S01]  /*3370*/  FFMA R32, R63, R33, R32 ;  /* 0x000000213f207223 */ /* 0x000fe20000000020 */
[----:B------:R-:W-:Y:S01]  /*3380*/  FFMA R42, R42, R65, R41 ;  /* 0x000000412a2a7223 */ /* 0x000fe20000000029 */
[----:B------:R-:W-:-:S02]  /*3390*/  FFMA R22, R64, R34, R27 ;  /* 0x0000002240167223 */ /* 0x000fc4000000001b */
[----:B------:R-:W-:Y:S01]  /*33a0*/  FFMA R32, R65, R34, R32 ;  /* 0x0000002241207223 */ /* 0x000fe20000000020 */
[----:B------:R-:W-:Y:S01]  /*33b0*/  FFMA R51, R43, R75, R42 ;  /* 0x0000004b2b337223 */ /* 0x000fe2000000002a */
[-C--:B------:R-:W-:Y:S02]  /*33c0*/  FFMA R27, R74, R35.reuse, R22 ;  /* 0x000000234a1b7223 */ /* 0x080fe40000000016 */
[----:B------:R-:W-:Y:S01]  /*33d0*/  FFMA R41, R75, R35, R32 ;  /* 0x000000234b297223 */ /* 0x000fe20000000020 */
[----:B-----5:R-:W-:Y:S01]  /*33e0*/  FFMA R77, R58, R44, R77 ;  /* 0x0000002c3a4d7223 */ /* 0x020fe2000000004d */
[-C--:B------:R-:W-:Y:S01]  /*33f0*/  FFMA R44, R44, R59.reuse, R79 ;  /* 0x0000003b2c2c7223 */ /* 0x080fe2000000004f */
[----:B---3--:R-:W-:Y:S01]  /*3400*/  FFMA R81, R58, R36, R81 ;  /* 0x000000243a517223 */ /* 0x008fe20000000051 */
[----:B------:R-:W-:Y:S01]  /*3410*/  FFMA R36, R36, R59, R83 ;  /* 0x0000003b24247223 */ /* 0x000fe20000000053 */
[-C--:B------:R-:W-:Y:S01]  /*3420*/  FFMA R77, R62, R45.reuse, R77 ;  /* 0x0000002d3e4d7223 */ /* 0x080fe2000000004d */
[C---:B------:R-:W-:Y:S01]  /*3430*/  FFMA R44, R63.reuse, R45, R44 ;  /* 0x0000002d3f2c7223 */ /* 0x040fe2000000002c */
[----:B------:R-:W-:Y:S01]  /*3440*/  FFMA R22, R58, R8, R93 ;  /* 0x000000083a167223 */ /* 0x000fe2000000005d */
[----:B------:R-:W-:Y:S01]  /*3450*/  FFMA R8, R8, R59, R95 ;  /* 0x0000003b08087223 */ /* 0x000fe2000000005f */
[-C--:B------:R-:W-:Y:S01]  /*3460*/  FFMA R81, R62, R37.reuse, R81 ;  /* 0x000000253e517223 */ /* 0x080fe20000000051 */
[C---:B------:R-:W-:Y:S01]  /*3470*/  FFMA R36, R63.reuse, R37, R36 ;  /* 0x000000253f247223 */ /* 0x040fe20000000024 */
[----:B------:R-:W-:Y:S01]  /*3480*/  FFMA R67, R58, R28, R67 ;  /* 0x0000001c3a437223 */ /* 0x000fe20000000043 */
[----:B------:R-:W-:Y:S01]  /*3490*/  FFMA R28, R28, R59, R73 ;  /* 0x0000003b1c1c7223 */ /* 0x000fe20000000049 */
[-C--:B------:R-:W-:Y:S01]  /*34a0*/  FFMA R33, R62, R9.reuse, R22 ;  /* 0x000000093e217223 */ /* 0x080fe20000000016 */
[C---:B------:R-:W-:Y:S01]  /*34b0*/  FFMA R8, R63.reuse, R9, R8 ;  /* 0x000000093f087223 */ /* 0x040fe20000000008 */
[----:B-1----:R-:W-:Y:S01]  /*34c0*/  FFMA R58, R58, R4, R53 ;  /* 0x000000043a3a7223 */ /* 0x002fe20000000035 */
[----:B------:R-:W-:Y:S01]  /*34d0*/  FFMA R4, R4, R59, R55 ;  /* 0x0000003b04047223 */ /* 0x000fe20000000037 */
[CC--:B------:R-:W-:Y:S01]  /*34e0*/  FFMA R67, R62.reuse, R29.reuse, R67 ;  /* 0x0000001d3e437223 */ /* 0x0c0fe20000000043 */
[C---:B------:R-:W-:Y:S01]  /*34f0*/  FFMA R28, R63.reuse, R29, R28 ;  /* 0x0000001d3f1c7223 */ /* 0x040fe2000000001c */
[-C--:B------:R-:W-:Y:S01]  /*3500*/  FFMA R9, R62, R5.reuse, R58 ;  /* 0x000000053e097223 */ /* 0x080fe2000000003a */
[----:B------:R-:W-:Y:S01]  /*3510*/  FFMA R4, R63, R5, R4 ;  /* 0x000000053f047223 */ /* 0x000fe20000000004 */
[CC--:B------:R-:W-:Y:S01]  /*3520*/  FFMA R77, R64.reuse, R46.reuse, R77 ;  /* 0x0000002e404d7223 */ /* 0x0c0fe2000000004d */
[C---:B------:R-:W-:Y:S01]  /*3530*/  FFMA R44, R65.reuse, R46, R44 ;  /* 0x0000002e412c7223 */ /* 0x040fe2000000002c */
[CC--:B------:R-:W-:Y:S01]  /*3540*/  FFMA R81, R64.reuse, R38.reuse, R81 ;  /* 0x0000002640517223 */ /* 0x0c0fe20000000051 */
[C---:B------:R-:W-:Y:S01]  /*3550*/  FFMA R36, R65.reuse, R38, R36 ;  /* 0x0000002641247223 */ /* 0x040fe20000000024 */
[CC--:B------:R-:W-:Y:S01]  /*3560*/  FFMA R22, R64.reuse, R10.reuse, R33 ;  /* 0x0000000a40167223 */ /* 0x0c0fe20000000021 */
[C---:B------:R-:W-:Y:S01]  /*3570*/  FFMA R8, R65.reuse, R10, R8 ;  /* 0x0000000a41087223 */ /* 0x040fe20000000008 */
        /* <DEDUP_REMOVED lines=8> */
[C---:B------:R-:W-:Y:S01]  /*3600*/  FFMA R43, R75.reuse, R11, R8 ;  /* 0x0000000b4b2b7223 */ /* 0x040fe20000000008 */
[C---:B------:R-:W-:Y:S01]  /*3610*/  FFMA R71, R75.reuse, R31, R28 ;  /* 0x0000001f4b477223 */ /* 0x040fe2000000001c */
[C---:B------:R-:W-:Y:S01]  /*3620*/  FFMA R39, R74.reuse, R11, R22 ;  /* 0x0000000b4a277223 */ /* 0x040fe20000000016 */
[C---:B------:R-:W-:Y:S01]  /*3630*/  FFMA R69, R74.reuse, R31, R67 ;  /* 0x0000001f4a457223 */ /* 0x040fe20000000043 */
[-C--:B------:R-:W-:Y:S01]  /*3640*/  FFMA R73, R74, R7.reuse, R64 ;  /* 0x000000074a497223 */ /* 0x080fe20000000040 */
[----:B------:R-:W-:Y:S01]  /*3650*/  FFMA R75, R75, R7, R4 ;  /* 0x000000074b4b7223 */ /* 0x000fe20000000004 */
[----:B------:R-:W-:Y:S06]  /*3660*/  @P0 BRA `(.L_x_0) ;  /* 0xffffffd000fc0947 */ /* 0x000fec000383ffff */
[----:B------:R-:W-:-:S04]  /*3670*/  DEPBAR.LE SB0, 0x1 ;  /* 0x000080400000791a */ /* 0x000fc80000000000 */
[----:B------:R-:W-:Y:S01]  /*3680*/  BAR.SYNC.DEFER_BLOCKING 0x0 ;  /* 0x0000000000007b1d */ /* 0x000fe20000010000 */
[----:B------:R-:W-:Y:S02]  /*3690*/  LOP3.LUT R2, R20, 0x200, RZ, 0xc0, !PT ;  /* 0x0000020014027812 */ /* 0x000fe400078ec0ff */
[----:B------:R-:W-:Y:S02]  /*36a0*/  SHF.L.U32 R0, R0, 0xa, RZ ;  /* 0x0000000a00007819 */ /* 0x000fe400000006ff */
[----:B------:R-:W-:Y:S02]  /*36b0*/  SHF.L.U32 R3, R18, 0x5, RZ ;  /* 0x0000000512037819 */ /* 0x000fe400000006ff */
[----:B------:R-:W-:Y:S02]  /*36c0*/  LOP3.LUT R0, R0, 0x7ffff000, RZ, 0xc0, !PT ;  /* 0x7ffff00000007812 */ /* 0x000fe400078ec0ff */
[----:B------:R-:W-:Y:S02]  /*36d0*/  SHF.L.U32 R18, R18, 0x1, RZ ;  /* 0x0000000112127819 */ /* 0x000fe400000006ff */
[----:B------:R-:W-:-:S04]  /*36e0*/  LOP3.LUT R0, R0, 0x400, R3, 0xf8, !PT ;  /* 0x0000040000007812 */ /* 0x000fc800078ef803 */
[----:B------:R-:W-:Y:S02]  /*36f0*/  LOP3.LUT R21, R0, R21, RZ, 0xfc, !PT ;  /* 0x0000001500157212 */ /* 0x000fe400078efcff */
[----:B------:R-:W-:-:S04]  /*3700*/  LOP3.LUT R0, R18, 0x3e, RZ, 0xc0, !PT ;  /* 0x0000003e12007812 */ /* 0x000fc800078ec0ff */
[----:B------:R-:W-:Y:S01]  /*3710*/  IADD3 R0, PT, PT, R0, R21, RZ ;  /* 0x0000001500007210 */ /* 0x000fe20007ffe0ff */
[----:B------:R-:W-:Y:S04]  /*3720*/  LDS.64 R54, [R24+UR6] ;  /* 0x0000000618367984 */ /* 0x000fe80008000a00 */
[----:B------:R-:W1:Y:S04]  /*3730*/  LDS.128 R28, [R2+UR8+0x400] ;  /* 0x00040008021c7984 */ /* 0x000e680008000c00 */
[----:B------:R-:W2:Y:S04]  /*3740*/  LDS.64 R58, [R24+UR6+0x100] ;  /* 0x00010006183a7984 */ /* 0x000ea80008000a00 */
[----:B------:R-:W3:Y:S04]  /*3750*/  LDS.64 R60, [R24+UR6+0x200] ;  /* 0x00020006183c7984 */ /* 0x000ee80008000a00 */
[----:B------:R-:W4:Y:S04]  /*3760*/  LDS.128 R8, [R2+UR8+0x80] ;  /* 0x0000800802087984 */ /* 0x000f280008000c00 */
[----:B------:R-:W5:Y:S04]  /*3770*/  LDS.128 R12, [R2+UR8+0x480] ;  /* 0x00048008020c7984 */ /* 0x000f680008000c00 */
[----:B------:R-:W5:Y:S04]  /*3780*/  LDS.64 R52, [R24+UR6+0x300] ;  /* 0x0003000618347984 */ /* 0x000f680008000a00 */
[----:B------:R-:W5:Y:S04]  /*3790*/  LDS.128 R32, [R2+UR8] ;  /* 0x0000000802207984 */ /* 0x000f680008000c00 */
[----:B------:R-:W5:Y:S04]  /*37a0*/  LDS.128 R16, [R2+UR8+0x100] ;  /* 0x0001000802107984 */ /* 0x000f680008000c00 */
[----:B------:R-:W5:Y:S01]  /*37b0*/  LDS.128 R4, [R2+UR8+0x500] ;  /* 0x0005000802047984 */ /* 0x000f620008000c00 */
[----:B-1----:R-:W-:Y:S01]  /*37c0*/  FFMA R20, R54, R28, R49 ;  /* 0x0000001c36147223 */ /* 0x002fe20000000031 */
[----:B------:R-:W-:-:S03]  /*37d0*/  FFMA R28, R28, R55, R51 ;  /* 0x000000371c1c7223 */ /* 0x000fc60000000033 */
[----:B--2---:R-:W-:Y:S01]  /*37e0*/  FFMA R3, R58, R29, R20 ;  /* 0x0000001d3a037223 */ /* 0x004fe20000000014 */
[----:B------:R-:W-:-:S03]  /*37f0*/  FFMA R29, R29, R59, R28 ;  /* 0x0000003b1d1d7223 */ /* 0x000fc6000000001c */
[----:B---3--:R-:W-:Y:S01]  /*3800*/  FFMA R20, R60, R30, R3 ;  /* 0x0000001e3c147223 */ /* 0x008fe20000000003 */
[----:B------:R-:W-:Y:S01]  /*3810*/  FFMA R30, R30, R61, R29 ;  /* 0x0000003d1e1e7223 */ /* 0x000fe2000000001d */
[----:B----4-:R-:W-:Y:S01]  /*3820*/  FFMA R77, R54, R8, R77 ;  /* 0x00000008364d7223 */ /* 0x010fe2000000004d */
[-C--:B------:R-:W-:Y:S01]  /*3830*/  FFMA R26, R8, R55.reuse, R47 ;  /* 0x00000037081a7223 */ /* 0x080fe2000000002f */
[----:B-----5:R-:W-:Y:S01]  /*3840*/  FFMA R8, R54, R12, R27 ;  /* 0x0000000c36087223 */ /* 0x020fe2000000001b */
[----:B------:R-:W-:Y:S02]  /*3850*/  FFMA R12, R12, R55, R41 ;  /* 0x000000370c0c7223 */ /* 0x000fe40000000029 */
[-C--:B------:R-:W-:Y:S01]  /*3860*/  FFMA R26, R59, R9.reuse, R26 ;  /* 0x000000093b1a7223 */ /* 0x080fe2000000001a */
[----:B------:R-:W-:Y:S01]  /*3870*/  FFMA R77, R58, R9, R77 ;  /* 0x000000093a4d7223 */ /* 0x000fe2000000004d */
[----:B------:R-:W-:Y:S01]  /*3880*/  FFMA R51, R52, R31, R20 ;  /* 0x0000001f34337223 */ /* 0x000fe20000000014 */
[----:B------:R-:W-:Y:S01]  /*3890*/  FFMA R63, R31, R53, R30 ;  /* 0x000000351f3f7223 */ /* 0x000fe2000000001e */
[----:B------:R-:W-:Y:S01]  /*38a0*/  LDS.128 R20, [R2+UR8+0x580] ;  /* 0x0005800802147984 */ /* 0x000fe20008000c00 */
[-C--:B------:R-:W-:Y:S01]  /*38b0*/  FFMA R3, R58, R13.reuse, R8 ;  /* 0x0000000d3a037223 */ /* 0x080fe20000000008 */
[----:B------:R-:W-:Y:S01]  /*38c0*/  FFMA R12, R59, R13, R12 ;  /* 0x0000000d3b0c7223 */ /* 0x000fe2000000000c */
[C---:B------:R-:W-:Y:S01]  /*38d0*/  FFMA R26, R61.reuse, R10, R26 ;  /* 0x0000000a3d1a7223 */ /* 0x040fe2000000001a */
[----:B------:R-:W1:Y:S01]  /*38e0*/  LDS.128 R28, [R2+UR8+0x180] ;  /* 0x00018008021c7984 */ /* 0x000e620008000c00 */
[C---:B------:R-:W-:Y:S01]  /*38f0*/  FFMA R8, R60.reuse, R14, R3 ;  /* 0x0000000e3c087223 */ /* 0x040fe20000000003 */
[----:B------:R-:W-:Y:S01]  /*3900*/  FFMA R67, R60, R10, R77 ;  /* 0x0000000a3c437223 */ /* 0x000fe2000000004d */
[----:B------:R-:W-:Y:S01]  /*3910*/  FFMA R12, R61, R14, R12 ;  /* 0x0000000e3d0c7223 */ /* 0x000fe2000000000c */
[C---:B------:R-:W-:Y:S01]  /*3920*/  FFMA R77, R53.reuse, R11, R26 ;  /* 0x0000000b354d7223 */ /* 0x040fe2000000001a */
[C---:B------:R-:W-:Y:S01]  /*3930*/  FFMA R47, R52.reuse, R15, R8 ;  /* 0x0000000f342f7223 */ /* 0x040fe20000000008 */
[----:B------:R-:W-:Y:S01]  /*3940*/  FFMA R67, R52, R11, R67 ;  /* 0x0000000b34437223 */ /* 0x000fe20000000043 */
[----:B------:R-:W-:Y:S01]  /*3950*/  FFMA R65, R53, R15, R12 ;  /* 0x0000000f35417223 */ /* 0x000fe2000000000c */
[----:B------:R-:W-:Y:S01]  /*3960*/  LDS.64 R26, [R24+UR6+0x400] ;  /* 0x00040006181a7984 */ /* 0x000fe20008000a00 */
[C---:B------:R-:W-:Y:S01]  /*3970*/  FFMA R57, R32.reuse, R54, R57 ;  /* 0x0000003620397223 */ /* 0x040fe20000000039 */
[----:B------:R-:W-:Y:S01]  /*3980*/  FFMA R32, R32, R55, R40 ;  /* 0x0000003720207223 */ /* 0x000fe20000000028 */
[----:B------:R-:W-:Y:S01]  /*3990*/  FFMA R3, R54, R16, R37 ;  /* 0x0000001036037223 */ /* 0x000fe20000000025 */
[----:B------:R-:W2:Y:S01]  /*39a0*/  LDS.128 R8, [R2+UR8+0x10] ;  /* 0x0000100802087984 */ /* 0x000ea20008000c00 */
[----:B------:R-:W-:Y:S01]  /*39b0*/  FFMA R57, R58, R33, R57 ;  /* 0x000000213a397223 */ /* 0x000fe20000000039 */
[----:B------:R-:W-:Y:S01]  /*39c0*/  FFMA R33, R33, R59, R32 ;  /* 0x0000003b21217223 */ /* 0x000fe20000000020 */
[----:B------:R-:W-:Y:S01]  /*39d0*/  FFMA R32, R16, R55, R45 ;  /* 0x0000003710207223 */ /* 0x000fe2000000002d */
[----:B------:R-:W3:Y:S01]  /*39e0*/  LDS.128 R12, [R2+UR8+0x410] ;  /* 0x00041008020c7984 */ /* 0x000ee20008000c00 */
[-C--:B------:R-:W-:Y:S01]  /*39f0*/  FFMA R3, R58, R17.reuse, R3 ;  /* 0x000000113a037223 */ /* 0x080fe20000000003 */
[----:B------:R-:W-:Y:S01]  /*3a00*/  FFMA R16, R54, R4, R39 ;  /* 0x0000000436107223 */ /* 0x000fe20000000027 */
[----:B------:R-:W-:Y:S01]  /*3a10*/  FFMA R32, R59, R17, R32 ;  /* 0x000000113b207223 */ /* 0x000fe20000000020 */
[----:B------:R-:W4:Y:S01]  /*3a20*/  LDS.64 R36, [R24+UR6+0x500] ;  /* 0x0005000618247984 */ /* 0x000f220008000a00 */
[-C--:B------:R-:W-:Y:S01]  /*3a30*/  FFMA R3, R60, R18.reuse, R3 ;  /* 0x000000123c037223 */ /* 0x080fe20000000003 */
[----:B------:R-:W-:Y:S01]  /*3a40*/  FFMA R17, R58, R5, R16 ;  /* 0x000000053a117223 */ /* 0x000fe20000000010 */
[----:B------:R-:W-:Y:S01]  /*3a50*/  FFMA R18, R61, R18, R32 ;  /* 0x000000123d127223 */ /* 0x000fe20000000020 */
[----:B------:R-:W5:Y:S01]  /*3a60*/  LDS.64 R40, [R24+UR6+0x600] ;  /* 0x0006000618287984 */ /* 0x000f620008000a00 */
[----:B------:R-:W-:Y:S01]  /*3a70*/  FFMA R49, R60, R34, R57 ;  /* 0x000000223c317223 */ /* 0x000fe20000000039 */
[----:B------:R-:W-:Y:S01]  /*3a80*/  FFMA R42, R34, R61, R33 ;  /* 0x0000003d222a7223 */ /* 0x000fe20000000021 */
[----:B------:R-:W-:Y:S01]  /*3a90*/  FFMA R44, R60, R6, R17 ;  /* 0x000000063c2c7223 */ /* 0x000fe20000000011 */
[----:B------:R-:W5:Y:S01]  /*3aa0*/  LDS.64 R38, [R24+UR6+0x700] ;  /* 0x0007000618267984 */ /* 0x000f620008000a00 */
[CC--:B------:R-:W-:Y:S01]  /*3ab0*/  FFMA R45, R52.reuse, R19.reuse, R3 ;  /* 0x00000013342d7223 */ /* 0x0c0fe20000000003 */
[----:B------:R-:W-:Y:S01]  /*3ac0*/  FFMA R57, R53, R19, R18 ;  /* 0x0000001335397223 */ /* 0x000fe20000000012 */
[----:B------:R-:W-:Y:S01]  /*3ad0*/  FFMA R49, R52, R35, R49 ;  /* 0x0000002334317223 */ /* 0x000fe20000000031 */
[----:B------:R-:W-:Y:S01]  /*3ae0*/  FFMA R42, R35, R53, R42 ;  /* 0x00000035232a7223 */ /* 0x000fe2000000002a */
[----:B------:R-:W5:Y:S01]  /*3af0*/  LDS.128 R16, [R2+UR8+0x490] ;  /* 0x0004900802107984 */ /* 0x000f620008000c00 */
[----:B------:R-:W-:Y:S01]  /*3b00*/  FFMA R4, R4, R55, R43 ;  /* 0x0000003704047223 */ /* 0x000fe2000000002b */
[----:B------:R-:W-:-:S02]  /*3b10*/  FFMA R3, R52, R7, R44 ;  /* 0x0000000734037223 */ /* 0x000fc4000000002c */
[----:B------:R-:W5:Y:S01]  /*3b20*/  LDS.128 R32, [R2+UR8+0x90] ;  /* 0x0000900802207984 */ /* 0x000f620008000c00 */
[----:B------:R-:W-:Y:S01]  /*3b30*/  FFMA R4, R59, R5, R4 ;  /* 0x000000053b047223 */ /* 0x000fe20000000004 */
[C---:B-1----:R-:W-:Y:S01]  /*3b40*/  FFMA R69, R54.reuse, R28, R69 ;  /* 0x0000001c36457223 */ /* 0x042fe20000000045 */
[----:B------:R-:W-:Y:S01]  /*3b50*/  FFMA R54, R54, R20, R73 ;  /* 0x0000001436367223 */ /* 0x000fe20000000049 */
[-C--:B------:R-:W-:Y:S01]  /*3b60*/  FFMA R28, R28, R55.reuse, R71 ;  /* 0x000000371c1c7223 */ /* 0x080fe20000000047 */
[----:B------:R-:W-:Y:S01]  /*3b70*/  FFMA R20, R20, R55, R75 ;  /* 0x0000003714147223 */ /* 0x000fe2000000004b */
[----:B------:R-:W-:Y:S01]  /*3b80*/  FFMA R4, R61, R6, R4 ;  /* 0x000000063d047223 */ /* 0x000fe20000000004 */
[C---:B------:R-:W-:Y:S01]  /*3b90*/  FFMA R69, R58.reuse, R29, R69 ;  /* 0x0000001d3a457223 */ /* 0x040fe20000000045 */
[----:B------:R-:W-:Y:S01]  /*3ba0*/  FFMA R5, R58, R21, R54 ;  /* 0x000000153a057223 */ /* 0x000fe20000000036 */
[C---:B------:R-:W-:Y:S01]  /*3bb0*/  FFMA R28, R59.reuse, R29, R28 ;  /* 0x0000001d3b1c7223 */ /* 0x040fe2000000001c */
[----:B------:R-:W-:Y:S01]  /*3bc0*/  FFMA R20, R59, R21, R20 ;  /* 0x000000153b147223 */ /* 0x000fe20000000014 */
[CC--:B------:R-:W-:Y:S01]  /*3bd0*/  FFMA R55, R60.reuse, R30.reuse, R69 ;  /* 0x0000001e3c377223 */ /* 0x0c0fe20000000045 */
[----:B------:R-:W-:Y:S01]  /*3be0*/  FFMA R25, R53, R7, R4 ;  /* 0x0000000735197223 */ /* 0x000fe20000000004 */
[C---:B------:R-:W-:Y:S01]  /*3bf0*/  FFMA R28, R61.reuse, R30, R28 ;  /* 0x0000001e3d1c7223 */ /* 0x040fe2000000001c */
[-C--:B------:R-:W-:Y:S01]  /*3c00*/  FFMA R60, R60, R22.reuse, R5 ;  /* 0x000000163c3c7223 */ /* 0x080fe20000000005 */
[----:B------:R-:W-:Y:S01]  /*3c10*/  FFMA R20, R61, R22, R20 ;  /* 0x000000163d147223 */ /* 0x000fe20000000014 */
[----:B------:R-:W1:Y:S01]  /*3c20*/  LDS.128 R4, [R2+UR8+0x110] ;  /* 0x0001100802047984 */ /* 0x000e620008000c00 */
[C---:B--2---:R-:W-:Y:S01]  /*3c30*/  FFMA R49, R8.reuse, R26, R49 ;  /* 0x0000001a08317223 */ /* 0x044fe20000000031 */
[-C--:B------:R-:W-:Y:S01]  /*3c40*/  FFMA R42, R8, R27.reuse, R42 ;  /* 0x0000001b082a7223 */ /* 0x080fe2000000002a */
[----:B---3--:R-:W-:Y:S01]  /*3c50*/  FFMA R8, R26, R12, R51 ;  /* 0x0000000c1a087223 */ /* 0x008fe20000000033 */
[----:B------:R-:W-:Y:S01]  /*3c60*/  FFMA R12, R12, R27, R63 ;  /* 0x0000001b0c0c7223 */ /* 0x000fe2000000003f */
[C---:B------:R-:W-:Y:S01]  /*3c70*/  FFMA R59, R53.reuse, R31, R28 ;  /* 0x0000001f353b7223 */ /* 0x040fe2000000001c */
[-C--:B------:R-:W-:Y:S01]  /*3c80*/  FFMA R61, R52, R23.reuse, R60 ;  /* 0x00000017343d7223 */ /* 0x080fe2000000003c */
[----:B------:R-:W-:Y:S01]  /*3c90*/  FFMA R53, R53, R23, R20 ;  /* 0x0000001735357223 */ /* 0x000fe20000000014 */
[C---:B----4-:R-:W-:Y:S01]  /*3ca0*/  FFMA R49, R36.reuse, R9, R49 ;  /* 0x0000000924317223 */ /* 0x050fe20000000031 */
[----:B------:R-:W-:Y:S01]  /*3cb0*/  FFMA R29, R9, R37, R42 ;  /* 0x00000025091d7223 */ /* 0x000fe2000000002a */
[----:B------:R-:W2:Y:S01]  /*3cc0*/  LDS.128 R20, [R2+UR8+0x510] ;  /* 0x0005100802147984 */ /* 0x000ea20008000c00 */
[----:B------:R-:W-:Y:S01]  /*3cd0*/  FFMA R9, R36, R13, R8 ;  /* 0x0000000d24097223 */ /* 0x000fe20000000008 */
[----:B------:R-:W-:Y:S01]  /*3ce0*/  FFMA R13, R13, R37, R12 ;  /* 0x000000250d0d7223 */ /* 0x000fe2000000000c */
[----:B-----5:R-:W-:Y:S01]  /*3cf0*/  FFMA R49, R40, R10, R49 ;  /* 0x0000000a28317223 */ /* 0x020fe20000000031 */
[-C--:B------:R-:W-:Y:S01]  /*3d00*/  FFMA R48, R10, R41.reuse, R29 ;  /* 0x000000290a307223 */ /* 0x080fe2000000001d */
[----:B------:R-:W-:Y:S01]  /*3d10*/  FFMA R8, R40, R14, R9 ;  /* 0x0000000e28087223 */ /* 0x000fe20000000009 */
[----:B------:R-:W-:Y:S01]  /*3d20*/  FFMA R14, R14, R41, R13 ;  /* 0x000000290e0e7223 */ /* 0x000fe2000000000d */
[C---:B------:R-:W-:Y:S01]  /*3d30*/  FFMA R49, R38.reuse, R11, R49 ;  /* 0x0000000b26317223 */ /* 0x040fe20000000031 */
[----:B------:R-:W-:Y:S01]  /*3d40*/  FFMA R48, R11, R39, R48 ;  /* 0x000000270b307223 */ /* 0x000fe20000000030 */
[----:B------:R-:W-:Y:S01]  /*3d50*/  FFMA R63, R38, R15, R8 ;  /* 0x0000000f263f7223 */ /* 0x000fe20000000008 */
[----:B------:R-:W-:Y:S01]  /*3d60*/  FFMA R69, R15, R39, R14 ;  /* 0x000000270f457223 */ /* 0x000fe2000000000e */
[----:B------:R-:W-:Y:S01]  /*3d70*/  LDS.128 R8, [R2+UR8+0x590] ;  /* 0x0005900802087984 */ /* 0x000fe20008000c00 */
[C---:B------:R-:W-:Y:S01]  /*3d80*/  FFMA R28, R26.reuse, R16, R47 ;  /* 0x000000101a1c7223 */ /* 0x040fe2000000002f */
[----:B------:R-:W-:Y:S01]  /*3d90*/  FFMA R67, R26, R32, R67 ;  /* 0x000000201a437223 */ /* 0x000fe20000000043 */
[-C--:B------:R-:W-:Y:S01]  /*3da0*/  FFMA R16, R16, R27.reuse, R65 ;  /* 0x0000001b10107223 */ /* 0x080fe20000000041 */
[----:B------:R-:W3:Y:S01]  /*3db0*/  LDS.128 R12, [R2+UR8+0x190] ;  /* 0x00019008020c7984 */ /* 0x000ee20008000c00 */
[----:B------:R-:W-:Y:S01]  /*3dc0*/  FFMA R32, R32, R27, R77 ;  /* 0x0000001b20207223 */ /* 0x000fe2000000004d */
[C---:B------:R-:W-:Y:S01]  /*3dd0*/  FFMA R67, R36.reuse, R33, R67 ;  /* 0x0000002124437223 */ /* 0x040fe20000000043 */
[CC--:B------:R-:W-:Y:S01]  /*3de0*/  FFMA R16, R37.reuse, R17.reuse, R16 ;  /* 0x0000001125107223 */ /* 0x0c0fe20000000010 */
[----:B------:R-:W-:Y:S01]  /*3df0*/  FFMA R29, R36, R17, R28 ;  /* 0x00000011241d7223 */ /* 0x000fe2000000001c */
        /* <DEDUP_REMOVED lines=9> */
[----:B------:R-:W-:Y:S01]  /*3e90*/  LDS.64 R42, [R24+UR6+0x800] ;  /* 0x00080006182a7984 */ /* 0x000fe20008000a00 */
[----:B-1----:R-:W-:Y:S01]  /*3ea0*/  FFMA R29, R26, R4, R45 ;  /* 0x000000041a1d7223 */ /* 0x002fe2000000002d */
[----:B------:R-:W-:Y:S01]  /*3eb0*/  FFMA R28, R4, R27, R57 ;  /* 0x0000001b041c7223 */ /* 0x000fe20000000039 */
[----:B------:R-:W-:Y:S01]  /*3ec0*/  FFMA R55, R52, R31, R55 ;  /* 0x0000001f34377223 */ /* 0x000fe20000000037 */
[----:B------:R-:W1:Y:S01]  /*3ed0*/  LDS.128 R16, [R2+UR8+0x20] ;  /* 0x0000200802107984 */ /* 0x000e620008000c00 */
[-C--:B------:R-:W-:Y:S01]  /*3ee0*/  FFMA R29, R36, R5.reuse, R29 ;  /* 0x00000005241d7223 */ /* 0x080fe2000000001d */
[----:B------:R-:W-:-:S02]  /*3ef0*/  FFMA R28, R37, R5, R28 ;  /* 0x00000005251c7223 */ /* 0x000fc4000000001c */
[----:B------:R-:W4:Y:S01]  /*3f00*/  LDS.128 R32, [R2+UR8+0x420] ;  /* 0x0004200802207984 */ /* 0x000f220008000c00 */
[-C--:B------:R-:W-:Y:S01]  /*3f10*/  FFMA R51, R40, R6.reuse, R29 ;  /* 0x0000000628337223 */ /* 0x080fe2000000001d */
[----:B------:R-:W-:Y:S01]  /*3f20*/  FFMA R6, R41, R6, R28 ;  /* 0x0000000629067223 */ /* 0x000fe2000000001c */
[----:B--2---:R-:W-:Y:S01]  /*3f30*/  FFMA R4, R26, R20, R3 ;  /* 0x000000141a047223 */ /* 0x004fe20000000003 */
[----:B------:R-:W2:Y:S01]  /*3f40*/  LDS.64 R44, [R24+UR6+0x900] ;  /* 0x00090006182c7984 */ /* 0x000ea20008000a00 */
[----:B------:R-:W-:Y:S01]  /*3f50*/  FFMA R20, R20, R27, R25 ;  /* 0x0000001b14147223 */ /* 0x000fe20000000019 */
[----:B------:R-:W-:Y:S01]  /*3f60*/  FFMA R51, R38, R7, R51 ;  /* 0x0000000726337223 */ /* 0x000fe20000000033 */
[-C--:B------:R-:W-:Y:S01]  /*3f70*/  FFMA R3, R36, R21.reuse, R4 ;  /* 0x0000001524037223 */ /* 0x080fe20000000004 */
[----:B------:R-:W5:Y:S01]  /*3f80*/  LDS.64 R46, [R24+UR6+0xa00] ;  /* 0x000a0006182e7984 */ /* 0x000f620008000a00 */
[----:B------:R-:W-:Y:S01]  /*3f90*/  FFMA R4, R37, R21, R20 ;  /* 0x0000001525047223 */ /* 0x000fe20000000014 */
[----:B------:R-:W-:Y:S01]  /*3fa0*/  FFMA R57, R39, R7, R6 ;  /* 0x0000000727397223 */ /* 0x000fe20000000006 */
[-C--:B------:R-:W-:Y:S01]  /*3fb0*/  FFMA R50, R40, R22.reuse, R3 ;  /* 0x0000001628327223 */ /* 0x080fe20000000003 */
[----:B------:R-:W5:Y:S01]  /*3fc0*/  LDS.64 R20, [R24+UR6+0xb00] ;  /* 0x000b000618147984 */ /* 0x000f620008000a00 */
[----:B------:R-:W-:-:S02]  /*3fd0*/  FFMA R22, R41, R22, R4 ;  /* 0x0000001629167223 */ /* 0x000fc40000000004 */
[-C--:B------:R-:W-:Y:S01]  /*3fe0*/  FFMA R3, R38, R23.reuse, R50 ;  /* 0x0000001726037223 */ /* 0x080fe20000000032 */
[----:B------:R-:W5:Y:S01]  /*3ff0*/  LDS.128 R28, [R2+UR8+0xa0] ;  /* 0x0000a008021c7984 */ /* 0x000f620008000c00 */
[----:B------:R-:W-:Y:S01]  /*4000*/  FFMA R25, R39, R23, R22 ;  /* 0x0000001727197223 */ /* 0x000fe20000000016 */
[----:B---3--:R-:W-:Y:S01]  /*4010*/  FFMA R55, R26, R12, R55 ;  /* 0x0000000c1a377223 */ /* 0x008fe20000000037 */
[-C--:B------:R-:W-:Y:S01]  /*4020*/  FFMA R12, R12, R27.reuse, R59 ;  /* 0x0000001b0c0c7223 */ /* 0x080fe2000000003b */
[----:B------:R-:W-:Y:S01]  /*4030*/  FFMA R26, R26, R8, R61 ;  /* 0x000000081a1a7223 */ /* 0x000fe2000000003d */
[----:B------:R-:W-:Y:S01]  /*4040*/  FFMA R8, R8, R27, R53 ;  /* 0x0000001b08087223 */ /* 0x000fe20000000035 */
[CC--:B------:R-:W-:Y:S01]  /*4050*/  FFMA R55, R36.reuse, R13.reuse, R55 ;  /* 0x0000000d24377223 */ /* 0x0c0fe20000000037 */
[----:B------:R-:W-:Y:S01]  /*4060*/  FFMA R12, R37, R13, R12 ;  /* 0x0000000d250c7223 */ /* 0x000fe2000000000c */
[-C--:B------:R-:W-:Y:S01]  /*4070*/  FFMA R13, R36, R9.reuse, R26 ;  /* 0x00000009240d7223 */ /* 0x080fe2000000001a */
[----:B------:R-:W3:Y:S01]  /*4080*/  LDS.128 R4, [R2+UR8+0x4a0] ;  /* 0x0004a00802047984 */ /* 0x000ee20008000c00 */
[CC--:B------:R-:W-:Y:S01]  /*4090*/  FFMA R53, R40.reuse, R14.reuse, R55 ;  /* 0x0000000e28357223 */ /* 0x0c0fe20000000037 */
[----:B------:R-:W-:Y:S01]  /*40a0*/  FFMA R12, R41, R14, R12 ;  /* 0x0000000e290c7223 */ /* 0x000fe2000000000c */
[----:B------:R-:W-:Y:S01]  /*40b0*/  FFMA R8, R37, R9, R8 ;  /* 0x0000000925087223 */ /* 0x000fe20000000008 */
[-C--:B------:R-:W-:Y:S01]  /*40c0*/  FFMA R40, R40, R10.reuse, R13 ;  /* 0x0000000a28287223 */ /* 0x080fe2000000000d */
[CC--:B------:R-:W-:Y:S01]  /*40d0*/  FFMA R53, R38.reuse, R15.reuse, R53 ;  /* 0x0000000f26357223 */ /* 0x0c0fe20000000035 */
[----:B------:R-:W-:Y:S01]  /*40e0*/  FFMA R55, R39, R15, R12 ;  /* 0x0000000f27377223 */ /* 0x000fe2000000000c */
[----:B------:R-:W-:Y:S01]  /*40f0*/  FFMA R8, R41, R10, R8 ;  /* 0x0000000a29087223 */ /* 0x000fe20000000008 */
[----:B------:R-:W3:Y:S01]  /*4100*/  LDS.128 R12, [R2+UR8+0x120] ;  /* 0x00012008020c7984 */ /* 0x000ee20008000c00 */
[----:B------:R-:W-:Y:S01]  /*4110*/  FFMA R59, R38, R11, R40 ;  /* 0x0000000b263b7223 */ /* 0x000fe20000000028 */
[C---:B-1----:R-:W-:Y:S01]  /*4120*/  FFMA R49, R16.reuse, R42, R49 ;  /* 0x0000002a10317223 */ /* 0x042fe20000000031 */
[----:B------:R-:W-:Y:S01]  /*4130*/  FFMA R48, R16, R43, R48 ;  /* 0x0000002b10307223 */ /* 0x000fe20000000030 */
[----:B------:R-:W-:Y:S01]  /*4140*/  FFMA R61, R39, R11, R8 ;  /* 0x0000000b273d7223 */ /* 0x000fe20000000008 */
[----:B------:R-:W-:Y:S01]  /*4150*/  LDS.64 R26, [R24+UR6+0xd00] ;  /* 0x000d0006181a7984 */ /* 0x000fe20008000a00 */
[----:B----4-:R-:W-:Y:S01]  /*4160*/  FFMA R16, R42, R32, R63 ;  /* 0x000000202a107223 */ /* 0x010fe2000000003f */
[----:B------:R-:W-:-:S02]  /*4170*/  FFMA R32, R32, R43, R69 ;  /* 0x0000002b20207223 */ /* 0x000fc40000000045 */
[----:B------:R-:W1:Y:S01]  /*4180*/  LDS.128 R8, [R2+UR8+0x520] ;  /* 0x0005200802087984 */ /* 0x000e620008000c00 */
[C---:B--2---:R-:W-:Y:S01]  /*4190*/  FFMA R49, R44.reuse, R17, R49 ;  /* 0x000000112c317223 */ /* 0x044fe20000000031 */
[----:B------:R-:W-:Y:S01]  /*41a0*/  FFMA R23, R17, R45, R48 ;  /* 0x0000002d11177223 */ /* 0x000fe20000000030 */
        /* <DEDUP_REMOVED lines=11> */
[----:B------:R-:W-:Y:S01]  /*4260*/  FFMA R71, R42, R28, R71 ;  /* 0x0000001c2a477223 */ /* 0x000fe20000000047 */
[----:B------:R-:W-:-:S02]  /*4270*/  FFMA R28, R28, R43, R73 ;  /* 0x0000002b1c1c7223 */ /* 0x000fc40000000049 */
[----:B------:R-:W2:Y:S01]  /*4280*/  LDS.128 R32, [R2+UR8+0x1a0] ;  /* 0x0001a00802207984 */ /* 0x000ea20008000c00 */
[-C--:B------:R-:W-:Y:S01]  /*4290*/  FFMA R71, R44, R29.reuse, R71 ;  /* 0x0000001d2c477223 */ /* 0x080fe20000000047 */
[----:B------:R-:W-:Y:S02]  /*42a0*/  FFMA R28, R45, R29, R28 ;  /* 0x0000001d2d1c7223 */ /* 0x000fe4000000001c */
[----:B------:R-:W-:Y:S01]  /*42b0*/  LDS.128 R36, [R2+UR8+0x430] ;  /* 0x0004300802247984 */ /* 0x000fe20008000c00 */
[----:B---3--:R-:W-:Y:S01]  /*42c0*/  FFMA R22, R42, R4, R65 ;  /* 0x000000042a167223 */ /* 0x008fe20000000041 */
[-C--:B------:R-:W-:Y:S01]  /*42d0*/  FFMA R28, R47, R30.reuse, R28 ;  /* 0x0000001e2f1c7223 */ /* 0x080fe2000000001c */
[----:B------:R-:W-:Y:S01]  /*42e0*/  FFMA R4, R4, R43, R67 ;  /* 0x0000002b04047223 */ /* 0x000fe20000000043 */
[----:B------:R-:W-:Y:S01]  /*42f0*/  FFMA R71, R46, R30, R71 ;  /* 0x0000001e2e477223 */ /* 0x000fe20000000047 */
[----:B------:R-:W-:Y:S01]  /*4300*/  FFMA R23, R44, R5, R22 ;  /* 0x000000052c177223 */ /* 0x000fe20000000016 */
[----:B------:R-:W-:Y:S01]  /*4310*/  FFMA R73, R21, R31, R28 ;  /* 0x0000001f15497223 */ /* 0x000fe2000000001c */
[----:B------:R-:W-:Y:S01]  /*4320*/  FFMA R4, R45, R5, R4 ;  /* 0x000000052d047223 */ /* 0x000fe20000000004 */
[----:B------:R-:W-:Y:S01]  /*4330*/  FFMA R71, R20, R31, R71 ;  /* 0x0000001f14477223 */ /* 0x000fe20000000047 */
[----:B------:R-:W-:Y:S01]  /*4340*/  FFMA R51, R42, R12, R51 ;  /* 0x0000000c2a337223 */ /* 0x000fe20000000033 */
[----:B------:R-:W-:Y:S01]  /*4350*/  FFMA R28, R12, R43, R57 ;  /* 0x0000002b0c1c7223 */ /* 0x000fe20000000039 */
[-C--:B------:R-:W-:Y:S01]  /*4360*/  FFMA R22, R46, R6.reuse, R23 ;  /* 0x000000062e167223 */ /* 0x080fe20000000017 */
[----:B------:R-:W-:Y:S01]  /*4370*/  FFMA R4, R47, R6, R4 ;  /* 0x000000062f047223 */ /* 0x000fe20000000004 */
[-C--:B------:R-:W-:Y:S01]  /*4380*/  FFMA R51, R44, R13.reuse, R51 ;  /* 0x0000000d2c337223 */ /* 0x080fe20000000033 */
[----:B------:R-:W-:Y:S01]  /*4390*/  FFMA R28, R45, R13, R28 ;  /* 0x0000000d2d1c7223 */ /* 0x000fe2000000001c */
[-C--:B------:R-:W-:Y:S01]  /*43a0*/  FFMA R65, R20, R7.reuse, R22 ;  /* 0x0000000714417223 */ /* 0x080fe20000000016 */
[----:B------:R-:W-:Y:S01]  /*43b0*/  FFMA R67, R21, R7, R4 ;  /* 0x0000000715437223 */ /* 0x000fe20000000004 */
[-C--:B------:R-:W-:Y:S01]  /*43c0*/  FFMA R51, R46, R14.reuse, R51 ;  /* 0x0000000e2e337223 */ /* 0x080fe20000000033 */
[----:B------:R-:W-:Y:S01]  /*43d0*/  FFMA R14, R47, R14, R28 ;  /* 0x0000000e2f0e7223 */ /* 0x000fe2000000001c */
[----:B-1----:R-:W-:Y:S01]  /*43e0*/  FFMA R12, R42, R8, R3 ;  /* 0x000000082a0c7223 */ /* 0x002fe20000000003 */
[----:B------:R-:W-:Y:S01]  /*43f0*/  LDS.64 R22, [R24+UR6+0xc00] ;  /* 0x000c000618167984 */ /* 0x000fe20008000a00 */
[-C--:B------:R-:W-:Y:S01]  /*4400*/  FFMA R51, R20, R15.reuse, R51 ;  /* 0x0000000f14337223 */ /* 0x080fe20000000033 */
[----:B------:R-:W-:Y:S01]  /*4410*/  FFMA R57, R21, R15, R14 ;  /* 0x0000000f15397223 */ /* 0x000fe2000000000e */
[----:B------:R-:W-:Y:S01]  /*4420*/  FFMA R3, R44, R9, R12 ;  /* 0x000000092c037223 */ /* 0x000fe2000000000c */
[----:B------:R-:W1:Y:S01]  /*4430*/  LDS.128 R4, [R2+UR8+0x30] ;  /* 0x0000300802047984 */ /* 0x000e620008000c00 */
[----:B------:R-:W-:-:S02]  /*4440*/  FFMA R8, R8, R43, R25 ;  /* 0x0000002b08087223 */ /* 0x000fc40000000019 */
[-C--:B------:R-:W-:Y:S01]  /*4450*/  FFMA R52, R46, R10.reuse, R3 ;  /* 0x0000000a2e347223 */ /* 0x080fe20000000003 */
[----:B------:R-:W3:Y:S01]  /*4460*/  LDS.128 R12, [R2+UR8+0x4b0] ;  /* 0x0004b008020c7984 */ /* 0x000ee20008000c00 */
[----:B------:R-:W-:Y:S02]  /*4470*/  FFMA R8, R45, R9, R8 ;  /* 0x000000092d087223 */ /* 0x000fe40000000008 */
[----:B------:R-:W-:Y:S01]  /*4480*/  FFMA R3, R20, R11, R52 ;  /* 0x0000000b14037223 */ /* 0x000fe20000000034 */
[----:B------:R-:W4:Y:S01]  /*4490*/  LDS.64 R48, [R24+UR6+0xe00] ;  /* 0x000e000618307984 */ /* 0x000f220008000a00 */
[----:B------:R-:W-:-:S03]  /*44a0*/  FFMA R8, R47, R10, R8 ;  /* 0x0000000a2f087223 */ /* 0x000fc60000000008 */
[----:B------:R-:W5:Y:S01]  /*44b0*/  LDS.128 R28, [R2+UR8+0xb0] ;  /* 0x0000b008021c7984 */ /* 0x000f620008000c00 */
[C---:B--2---:R-:W-:Y:S01]  /*44c0*/  FFMA R53, R42.reuse, R32, R53 ;  /* 0x000000202a357223 */ /* 0x044fe20000000035 */
[----:B------:R-:W-:Y:S01]  /*44d0*/  FFMA R42, R42, R16, R59 ;  /* 0x000000102a2a7223 */ /* 0x000fe2000000003b */
[----:B------:R-:W-:Y:S01]  /*44e0*/  FFMA R16, R16, R43, R61 ;  /* 0x0000002b10107223 */ /* 0x000fe2000000003d */
[----:B------:R-:W2:Y:S01]  /*44f0*/  LDS.64 R40, [R24+UR6+0xf00] ;  /* 0x000f000618287984 */ /* 0x000ea20008000a00 */
[C---:B------:R-:W-:Y:S01]  /*4500*/  FFMA R53, R44.reuse, R33, R53 ;  /* 0x000000212c357223 */ /* 0x040fe20000000035 */
[----:B------:R-:W-:Y:S01]  /*4510*/  FFMA R9, R44, R17, R42 ;  /* 0x000000112c097223 */ /* 0x000fe2000000002a */
[----:B------:R-:W-:Y:S01]  /*4520*/  FFMA R25, R21, R11, R8 ;  /* 0x0000000b15197223 */ /* 0x000fe20000000008 */
[----:B------:R-:W-:Y:S01]  /*4530*/  FFMA R16, R45, R17, R16 ;  /* 0x000000112d107223 */ /* 0x000fe20000000010 */
[C---:B------:R-:W-:Y:S01]  /*4540*/  FFMA R53, R46.reuse, R34, R53 ;  /* 0x000000222e357223 */ /* 0x040fe20000000035 */
[-C--:B------:R-:W-:Y:S01]  /*4550*/  FFMA R46, R46, R18.reuse, R9 ;  /* 0x000000122e2e7223 */ /* 0x080fe20000000009 */
[----:B------:R-:W-:Y:S01]  /*4560*/  FFMA R32, R32, R43, R55 ;  /* 0x0000002b20207223 */ /* 0x000fe20000000037 */
[----:B------:R-:W2:Y:S01]  /*4570*/  LDS.128 R8, [R2+UR8+0x130] ;  /* 0x0001300802087984 */ /* 0x000ea20008000c00 */
[----:B------:R-:W-:Y:S01]  /*4580*/  FFMA R16, R47, R18, R16 ;  /* 0x000000122f107223 */ /* 0x000fe20000000010 */
[C---:B------:R-:W-:Y:S01]  /*4590*/  FFMA R59, R20.reuse, R19, R46 ;  /* 0x00000013143b7223 */ /* 0x040fe2000000002e */
[----:B------:R-:W-:Y:S01]  /*45a0*/  FFMA R32, R45, R33, R32 ;  /* 0x000000212d207223 */ /* 0x000fe20000000020 */
[----:B------:R-:W-:Y:S01]  /*45b0*/  FFMA R53, R20, R35, R53 ;  /* 0x0000002314357223 */ /* 0x000fe20000000035 */
[----:B------:R-:W-:Y:S01]  /*45c0*/  FFMA R61, R21, R19, R16 ;  /* 0x00000013153d7223 */ /* 0x000fe20000000010 */
[----:B------:R-:W-:Y:S01]  /*45d0*/  LDS.64 R42, [R24+UR6+0x1100] ;  /* 0x00110006182a7984 */ /* 0x000fe20008000a00 */
[----:B------:R-:W-:-:S03]  /*45e0*/  FFMA R32, R47, R34, R32 ;  /* 0x000000222f207223 */ /* 0x000fc60000000020 */
[----:B------:R-:W2:Y:S01]  /*45f0*/  LDS.128 R16, [R2+UR8+0x530] ;  /* 0x0005300802107984 */ /* 0x000ea20008000c00 */
[----:B------:R-:W-:-:S03]  /*4600*/  FFMA R55, R21, R35, R32 ;  /* 0x0000002315377223 */ /* 0x000fc60000000020 */
[----:B------:R-:W2:Y:S01]  /*4610*/  LDS.128 R32, [R2+UR8+0x1b0] ;  /* 0x0001b00802207984 */ /* 0x000ea20008000c00 */
[CC--:B-1----:R-:W-:Y:S01]  /*4620*/  FFMA R50, R4.reuse, R23.reuse, R50 ;  /* 0x0000001704327223 */ /* 0x0c2fe20000000032 */
[----:B------:R-:W-:Y:S01]  /*4630*/  FFMA R63, R4, R22, R63 ;  /* 0x00000016043f7223 */ /* 0x000fe2000000003f */
[----:B------:R-:W-:Y:S01]  /*4640*/  FFMA R4, R22, R36, R69 ;  /* 0x0000002416047223 */ /* 0x000fe20000000045 */
[----:B------:R-:W-:Y:S01]  /*4650*/  FFMA R36, R36, R23, R75 ;  /* 0x0000001724247223 */ /* 0x000fe2000000004b */
[----:B------:R-:W-:Y:S01]  /*4660*/  FFMA R21, R5, R27, R50 ;  /* 0x0000001b05157223 */ /* 0x000fe20000000032 */
[----:B---3--:R-:W-:Y:S01]  /*4670*/  FFMA R20, R22, R12, R65 ;  /* 0x0000000c16147223 */ /* 0x008fe20000000041 */
[----:B------:R-:W-:Y:S01]  /*4680*/  FFMA R63, R26, R5, R63 ;  /* 0x000000051a3f7223 */ /* 0x000fe2000000003f */
[----:B------:R-:W-:Y:S01]  /*4690*/  FFMA R12, R12, R23, R67 ;  /* 0x000000170c0c7223 */ /* 0x000fe20000000043 */
[----:B------:R-:W-:Y:S01]  /*46a0*/  FFMA R5, R26, R37, R4 ;  /* 0x000000251a057223 */ /* 0x000fe20000000004 */
[----:B----4-:R-:W-:Y:S01]  /*46b0*/  FFMA R50, R6, R49, R21 ;  /* 0x0000003106327223 */ /* 0x010fe20000000015 */
[-C--:B------:R-:W-:Y:S01]  /*46c0*/  FFMA R21, R26, R13.reuse, R20 ;  /* 0x0000000d1a157223 */ /* 0x080fe20000000014 */
[----:B------:R-:W-:Y:S01]  /*46d0*/  FFMA R12, R27, R13, R12 ;  /* 0x0000000d1b0c7223 */ /* 0x000fe2000000000c */
[----:B-----5:R-:W-:Y:S01]  /*46e0*/  FFMA R71, R22, R28, R71 ;  /* 0x0000001c16477223 */ /* 0x020fe20000000047 */
[----:B------:R-:W-:Y:S01]  /*46f0*/  FFMA R37, R37, R27, R36 ;  /* 0x0000001b25257223 */ /* 0x000fe20000000024 */
[----:B------:R-:W-:Y:S01]  /*4700*/  FFMA R4, R48, R38, R5 ;  /* 0x0000002630047223 */ /* 0x000fe20000000005 */
[----:B------:R-:W-:Y:S01]  /*4710*/  FFMA R28, R28, R23, R73 ;  /* 0x000000171c1c7223 */ /* 0x000fe20000000049 */
[C---:B------:R-:W-:Y:S01]  /*4720*/  FFMA R63, R48.reuse, R6, R63 ;  /* 0x00000006303f7223 */ /* 0x040fe2000000003f */
[-C--:B------:R-:W-:Y:S01]  /*4730*/  FFMA R20, R48, R14.reuse, R21 ;  /* 0x0000000e30147223 */ /* 0x080fe20000000015 */
[----:B------:R-:W-:Y:S01]  /*4740*/  FFMA R12, R49, R14, R12 ;  /* 0x0000000e310c7223 */ /* 0x000fe2000000000c */
[----:B------:R-:W-:Y:S01]  /*4750*/  FFMA R38, R38, R49, R37 ;  /* 0x0000003126267223 */ /* 0x000fe20000000025 */
[----:B------:R-:W-:Y:S01]  /*4760*/  FFMA R28, R27, R29, R28 ;  /* 0x0000001d1b1c7223 */ /* 0x000fe2000000001c */
[C---:B--2---:R-:W-:Y:S01]  /*4770*/  FFMA R63, R40.reuse, R7, R63 ;  /* 0x00000007283f7223 */ /* 0x044fe2000000003f */
[----:B------:R-:W-:Y:S01]  /*4780*/  FFMA R50, R7, R41, R50 ;  /* 0x0000002907327223 */ /* 0x000fe20000000032 */
[C---:B------:R-:W-:Y:S01]  /*4790*/  FFMA R69, R40.reuse, R39, R4 ;  /* 0x0000002728457223 */ /* 0x040fe20000000004 */
[----:B------:R-:W-:Y:S01]  /*47a0*/  FFMA R28, R49, R30, R28 ;  /* 0x0000001e311c7223 */ /* 0x000fe2000000001c */
[----:B------:R-:W1:Y:S01]  /*47b0*/  LDS.128 R4, [R2+UR8+0x5b0] ;  /* 0x0005b00802047984 */ /* 0x000e620008000c00 */
[-C--:B------:R-:W-:Y:S01]  /*47c0*/  FFMA R65, R40, R15.reuse, R20 ;  /* 0x0000000f28417223 */ /* 0x080fe20000000014 */
[----:B------:R-:W-:Y:S01]  /*47d0*/  FFMA R67, R41, R15, R12 ;  /* 0x0000000f29437223 */ /* 0x000fe2000000000c */
[----:B------:R-:W-:Y:S01]  /*47e0*/  FFMA R75, R39, R41, R38 ;  /* 0x00000029274b7223 */ /* 0x000fe20000000026 */
[----:B------:R-:W-:Y:S01]  /*47f0*/  LDS.64 R20, [R24+UR6+0x1000] ;  /* 0x0010000618147984 */ /* 0x000fe20008000a00 */
[----:B------:R-:W-:Y:S01]  /*4800*/  FFMA R73, R41, R31, R28 ;  /* 0x0000001f29497223 */ /* 0x000fe2000000001c */
[----:B------:R-:W-:Y:S01]  /*4810*/  FFMA R51, R22, R8, R51 ;  /* 0x0000000816337223 */ /* 0x000fe20000000033 */
[----:B------:R-:W-:Y:S01]  /*4820*/  FFMA R28, R8, R23, R57 ;  /* 0x00000017081c7223 */ /* 0x000fe20000000039 */
[----:B------:R-:W2:Y:S01]  /*4830*/  LDS.128 R12, [R2+UR8+0x40] ;  /* 0x00004008020c7984 */ /* 0x000ea20008000c00 */
[C---:B------:R-:W-:Y:S01]  /*4840*/  FFMA R71, R26.reuse, R29, R71 ;  /* 0x0000001d1a477223 */ /* 0x040fe20000000047 */
[-C--:B------:R-:W-:Y:S01]  /*4850*/  FFMA R51, R26, R9.reuse, R51 ;  /* 0x000000091a337223 */ /* 0x080fe20000000033 */
[----:B------:R-:W-:Y:S01]  /*4860*/  FFMA R28, R27, R9, R28 ;  /* 0x000000091b1c7223 */ /* 0x000fe2000000001c */
[----:B------:R-:W3:Y:S01]  /*4870*/  LDS.128 R36, [R2+UR8+0x440] ;  /* 0x0004400802247984 */ /* 0x000ee20008000c00 */
[----:B------:R-:W-:Y:S01]  /*4880*/  FFMA R8, R22, R16, R3 ;  /* 0x0000001016087223 */ /* 0x000fe20000000003 */
[CC--:B------:R-:W-:Y:S01]  /*4890*/  FFMA R51, R48.reuse, R10.reuse, R51 ;  /* 0x0000000a30337223 */ /* 0x0c0fe20000000033 */
[----:B------:R-:W-:Y:S01]  /*48a0*/  FFMA R10, R49, R10, R28 ;  /* 0x0000000a310a7223 */ /* 0x000fe2000000001c */
[----:B------:R-:W4:Y:S01]  /*48b0*/  LDS.64 R46, [R24+UR6+0x1200] ;  /* 0x00120006182e7984 */ /* 0x000f220008000a00 */
[----:B------:R-:W-:Y:S01]  /*48c0*/  FFMA R71, R48, R30, R71 ;  /* 0x0000001e30477223 */ /* 0x000fe20000000047 */
[----:B------:R-:W-:Y:S01]  /*48d0*/  FFMA R3, R26, R17, R8 ;  /* 0x000000111a037223 */ /* 0x000fe20000000008 */
[CC--:B------:R-:W-:Y:S01]  /*48e0*/  FFMA R51, R40.reuse, R11.reuse, R51 ;  /* 0x0000000b28337223 */ /* 0x0c0fe20000000033 */
[----:B------:R-:W5:Y:S01]  /*48f0*/  LDS.64 R44, [R24+UR6+0x1300] ;  /* 0x00130006182c7984 */ /* 0x000f620008000a00 */
[----:B------:R-:W-:Y:S01]  /*4900*/  FFMA R57, R41, R11, R10 ;  /* 0x0000000b29397223 */ /* 0x000fe2000000000a */
[----:B------:R-:W-:Y:S01]  /*4910*/  FFMA R71, R40, R31, R71 ;  /* 0x0000001f28477223 */ /* 0x000fe20000000047 */
[-C--:B------:R-:W-:Y:S01]  /*4920*/  FFMA R16, R16, R23.reuse, R25 ;  /* 0x0000001710107223 */ /* 0x080fe20000000019 */
[----:B------:R-:W5:Y:S01]  /*4930*/  LDS.128 R8, [R2+UR8+0x4c0] ;  /* 0x0004c00802087984 */ /* 0x000f620008000c00 */
[----:B------:R-:W-:Y:S01]  /*4940*/  FFMA R53, R22, R32, R53 ;  /* 0x0000002016357223 */ /* 0x000fe20000000035 */
[----:B------:R-:W-:Y:S01]  /*4950*/  FFMA R32, R32, R23, R55 ;  /* 0x0000001720207223 */ /* 0x000fe20000000037 */
[----:B------:R-:W-:Y:S01]  /*4960*/  FFMA R16, R27, R17, R16 ;  /* 0x000000111b107223 */ /* 0x000fe20000000010 */
[----:B------:R-:W5:Y:S01]  /*4970*/  LDS.128 R28, [R2+UR8+0xc0] ;  /* 0x0000c008021c7984 */ /* 0x000f620008000c00 */
[-C--:B------:R-:W-:Y:S01]  /*4980*/  FFMA R53, R26, R33.reuse, R53 ;  /* 0x000000211a357223 */ /* 0x080fe20000000035 */
[CC--:B------:R-:W-:Y:S01]  /*4990*/  FFMA R52, R48.reuse, R18.reuse, R3 ;  /* 0x0000001230347223 */ /* 0x0c0fe20000000003 */
[----:B------:R-:W-:Y:S01]  /*49a0*/  FFMA R16, R49, R18, R16 ;  /* 0x0000001231107223 */ /* 0x000fe20000000010 */
[----:B------:R-:W-:Y:S01]  /*49b0*/  FFMA R32, R27, R33, R32 ;  /* 0x000000211b207223 */ /* 0x000fe20000000020 */
[-C--:B------:R-:W-:Y:S01]  /*49c0*/  FFMA R53, R48, R34.reuse, R53 ;  /* 0x0000002230357223 */ /* 0x080fe20000000035 */
[CC--:B------:R-:W-:Y:S01]  /*49d0*/  FFMA R3, R40.reuse, R19.reuse, R52 ;  /* 0x0000001328037223 */ /* 0x0c0fe20000000034 */
[----:B------:R-:W-:Y:S01]  /*49e0*/  FFMA R25, R41, R19, R16 ;  /* 0x0000001329197223 */ /* 0x000fe20000000010 */
[----:B------:R-:W-:Y:S01]  /*49f0*/  FFMA R32, R49, R34, R32 ;  /* 0x0000002231207223 */ /* 0x000fe20000000020 */
[----:B------:R-:W-:Y:S01]  /*4a00*/  FFMA R53, R40, R35, R53 ;  /* 0x0000002328357223 */ /* 0x000fe20000000035 */
[----:B-1----:R-:W-:Y:S01]  /*4a10*/  FFMA R22, R22, R4, R59 ;  /* 0x0000000416167223 */ /* 0x002fe2000000003b */
[----:B------:R-:W-:Y:S01]  /*4a20*/  FFMA R4, R4, R23, R61 ;  /* 0x0000001704047223 */ /* 0x000fe2000000003d */
[----:B------:R-:W-:-:S02]  /*4a30*/  FFMA R55, R41, R35, R32 ;  /* 0x0000002329377223 */ /* 0x000fc40000000020 */
[-C--:B------:R-:W-:Y:S01]  /*4a40*/  FFMA R17, R26, R5.reuse, R22 ;  /* 0x000000051a117223 */ /* 0x080fe20000000016 */
[----:B------:R-:W-:Y:S01]  /*4a50*/  FFMA R4, R27, R5, R4 ;  /* 0x000000051b047223 */ /* 0x000fe20000000004 */
[----:B------:R-:W1:Y:S01]  /*4a60*/  LDS.128 R32, [R2+UR8+0x1c0] ;  /* 0x0001c00802207984 */ /* 0x000e620008000c00 */
[C---:B--2---:R-:W-:Y:S01]  /*4a70*/  FFMA R63, R12.reuse, R20, R63 ;  /* 0x000000140c3f7223 */ /* 0x044fe2000000003f */
[----:B------:R-:W-:Y:S01]  /*4a80*/  FFMA R50, R12, R21, R50 ;  /* 0x000000150c327223 */ /* 0x000fe20000000032 */
[-C--:B------:R-:W-:Y:S01]  /*4a90*/  FFMA R48, R48, R6.reuse, R17 ;  /* 0x0000000630307223 */ /* 0x080fe20000000011 */
[----:B------:R-:W-:Y:S01]  /*4aa0*/  FFMA R4, R49, R6, R4 ;  /* 0x0000000631047223 */ /* 0x000fe20000000004 */
[----:B---3--:R-:W-:Y:S01]  /*4ab0*/  FFMA R12, R20, R36, R69 ;  /* 0x00000024140c7223 */ /* 0x008fe20000000045 */
[C---:B------:R-:W-:Y:S01]  /*4ac0*/  FFMA R63, R42.reuse, R13, R63 ;  /* 0x0000000d2a3f7223 */ /* 0x040fe2000000003f */
[----:B------:R-:W-:Y:S01]  /*4ad0*/  FFMA R23, R13, R43, R50 ;  /* 0x0000002b0d177223 */ /* 0x000fe20000000032 */
[----:B------:R-:W2:Y:S01]  /*4ae0*/  LDS.128 R16, [R2+UR8+0x140] ;  /* 0x0001400802107984 */ /* 0x000ea20008000c00 */
[----:B------:R-:W-:Y:S01]  /*4af0*/  FFMA R13, R42, R37, R12 ;  /* 0x000000252a0d7223 */ /* 0x000fe2000000000c */
[----:B----4-:R-:W-:Y:S01]  /*4b00*/  FFMA R63, R46, R14, R63 ;  /* 0x0000000e2e3f7223 */ /* 0x010fe2000000003f */
[----:B------:R-:W-:Y:S01]  /*4b10*/  FFMA R50, R14, R47, R23 ;  /* 0x0000002f0e327223 */ /* 0x000fe20000000017 */
[-C--:B------:R-:W-:Y:S01]  /*4b20*/  FFMA R59, R40, R7.reuse, R48 ;  /* 0x00000007283b7223 */ /* 0x080fe20000000030 */
[----:B------:R-:W-:Y:S01]  /*4b30*/  FFMA R12, R46, R38, R13 ;  /* 0x000000262e0c7223 */ /* 0x000fe2000000000d */
[----:B------:R-:W-:Y:S01]  /*4b40*/  FFMA R61, R41, R7, R4 ;  /* 0x00000007293d7223 */ /* 0x000fe20000000004 */
[C---:B-----5:R-:W-:Y:S01]  /*4b50*/  FFMA R63, R44.reuse, R15, R63 ;  /* 0x0000000f2c3f7223 */ /* 0x060fe2000000003f */
[----:B------:R-:W3:Y:S01]  /*4b60*/  LDS.128 R4, [R2+UR8+0x540] ;  /* 0x0005400802047984 */ /* 0x000ee20008000c00 */
[----:B------:R-:W-:Y:S01]  /*4b70*/  FFMA R50, R15, R45, R50 ;  /* 0x0000002d0f327223 */ /* 0x000fe20000000032 */
[----:B------:R-:W-:Y:S01]  /*4b80*/  FFMA R69, R44, R39, R12 ;  /* 0x000000272c457223 */ /* 0x000fe2000000000c */
[C---:B------:R-:W-:Y:S01]  /*4b90*/  FFMA R22, R20.reuse, R8, R65 ;  /* 0x0000000814167223 */ /* 0x040fe20000000041 */
[----:B------:R-:W4:Y:S01]  /*4ba0*/  LDS.128 R12, [R2+UR8+0x5c0] ;  /* 0x0005c008020c7984 */ /* 0x000f220008000c00 */
[----:B------:R-:W-:Y:S01]  /*4bb0*/  FFMA R71, R20, R28, R71 ;  /* 0x0000001c14477223 */ /* 0x000fe20000000047 */
[-C--:B------:R-:W-:Y:S01]  /*4bc0*/  FFMA R8, R8, R21.reuse, R67 ;  /* 0x0000001508087223 */ /* 0x080fe20000000043 */
[----:B------:R-:W-:Y:S01]  /*4bd0*/  FFMA R28, R28, R21, R73 ;  /* 0x000000151c1c7223 */ /* 0x000fe20000000049 */
[C---:B------:R-:W-:Y:S01]  /*4be0*/  FFMA R23, R42.reuse, R9, R22 ;  /* 0x000000092a177223 */ /* 0x040fe20000000016 */
        /* <DEDUP_REMOVED lines=11> */
[----:B------:R-:W-:Y:S01]  /*4ca0*/  LDS.64 R22, [R24+UR6+0x1400] ;  /* 0x0014000618167984 */ /* 0x000fe20008000a00 */
[----:B------:R-:W-:Y:S01]  /*4cb0*/  FFMA R36, R36, R21, R75 ;  /* 0x0000001524247223 */ /* 0x000fe2000000004b */
[----:B-1----:R-:W-:-:S02]  /*4cc0*/  FFMA R53, R20, R32, R53 ;  /* 0x0000002014357223 */ /* 0x002fc40000000035 */
[----:B------:R-:W1:Y:S01]  /*4cd0*/  LDS.128 R8, [R2+UR8+0x50] ;  /* 0x0000500802087984 */ /* 0x000e620008000c00 */
[----:B------:R-:W-:Y:S01]  /*4ce0*/  FFMA R37, R37, R43, R36 ;  /* 0x0000002b25257223 */ /* 0x000fe20000000024 */
[----:B------:R-:W-:Y:S01]  /*4cf0*/  FFMA R32, R32, R21, R55 ;  /* 0x0000001520207223 */ /* 0x000fe20000000037 */
[----:B------:R-:W-:Y:S01]  /*4d00*/  FFMA R53, R42, R33, R53 ;  /* 0x000000212a357223 */ /* 0x000fe20000000035 */
[----:B------:R-:W5:Y:S01]  /*4d10*/  LDS.128 R28, [R2+UR8+0x450] ;  /* 0x00045008021c7984 */ /* 0x000f620008000c00 */
[----:B------:R-:W-:Y:S01]  /*4d20*/  FFMA R38, R38, R47, R37 ;  /* 0x0000002f26267223 */ /* 0x000fe20000000025 */
[----:B------:R-:W-:Y:S01]  /*4d30*/  FFMA R32, R43, R33, R32 ;  /* 0x000000212b207223 */ /* 0x000fe20000000020 */
[----:B------:R-:W-:Y:S01]  /*4d40*/  FFMA R53, R46, R34, R53 ;  /* 0x000000222e357223 */ /* 0x000fe20000000035 */
[----:B------:R-:W5:Y:S01]  /*4d50*/  LDS.64 R26, [R24+UR6+0x1500] ;  /* 0x00150006181a7984 */ /* 0x000f620008000a00 */
[----:B--2---:R-:W-:Y:S01]  /*4d60*/  FFMA R51, R20, R16, R51 ;  /* 0x0000001014337223 */ /* 0x004fe20000000033 */
[----:B------:R-:W-:Y:S01]  /*4d70*/  FFMA R36, R16, R21, R57 ;  /* 0x0000001510247223 */ /* 0x000fe20000000039 */
[----:B------:R-:W-:Y:S01]  /*4d80*/  FFMA R75, R39, R45, R38 ;  /* 0x0000002d274b7223 */ /* 0x000fe20000000026 */
[----:B------:R-:W2:Y:S01]  /*4d90*/  LDS.64 R48, [R24+UR6+0x1600] ;  /* 0x0016000618307984 */ /* 0x000ea20008000a00 */
[-C--:B------:R-:W-:Y:S01]  /*4da0*/  FFMA R51, R42, R17.reuse, R51 ;  /* 0x000000112a337223 */ /* 0x080fe20000000033 */
[----:B------:R-:W-:Y:S01]  /*4db0*/  FFMA R36, R43, R17, R36 ;  /* 0x000000112b247223 */ /* 0x000fe20000000024 */
[C---:B------:R-:W-:Y:S01]  /*4dc0*/  FFMA R32, R47.reuse, R34, R32 ;  /* 0x000000222f207223 */ /* 0x040fe20000000020 */
[----:B------:R-:W2:Y:S01]  /*4dd0*/  LDS.64 R40, [R24+UR6+0x1700] ;  /* 0x0017000618287984 */ /* 0x000ea20008000a00 */
[----:B---3--:R-:W-:Y:S01]  /*4de0*/  FFMA R16, R20, R4, R3 ;  /* 0x0000000414107223 */ /* 0x008fe20000000003 */
[-C--:B------:R-:W-:Y:S01]  /*4df0*/  FFMA R4, R4, R21.reuse, R25 ;  /* 0x0000001504047223 */ /* 0x080fe20000000019 */
[----:B------:R-:W-:Y:S01]  /*4e00*/  FFMA R51, R46, R18, R51 ;  /* 0x000000122e337223 */ /* 0x000fe20000000033 */
[----:B----4-:R-:W-:Y:S01]  /*4e10*/  FFMA R20, R20, R12, R59 ;  /* 0x0000000c14147223 */ /* 0x010fe2000000003b */
[----:B------:R-:W-:Y:S01]  /*4e20*/  FFMA R18, R47, R18, R36 ;  /* 0x000000122f127223 */ /* 0x000fe20000000024 */
[----:B------:R-:W-:Y:S01]  /*4e30*/  FFMA R12, R12, R21, R61 ;  /* 0x000000150c0c7223 */ /* 0x000fe2000000003d */
[CC--:B------:R-:W-:Y:S01]  /*4e40*/  FFMA R4, R43.reuse, R5.reuse, R4 ;  /* 0x000000052b047223 */ /* 0x0c0fe20000000004 */
[----:B------:R-:W-:Y:S01]  /*4e50*/  FFMA R3, R42, R5, R16 ;  /* 0x000000052a037223 */ /* 0x000fe20000000010 */
[----:B------:R-:W-:Y:S01]  /*4e60*/  FFMA R51, R44, R19, R51 ;  /* 0x000000132c337223 */ /* 0x000fe20000000033 */
[----:B------:R-:W-:Y:S01]  /*4e70*/  FFMA R12, R43, R13, R12 ;  /* 0x0000000d2b0c7223 */ /* 0x000fe2000000000c */
[----:B------:R-:W-:Y:S01]  /*4e80*/  FFMA R57, R45, R19, R18 ;  /* 0x000000132d397223 */ /* 0x000fe20000000012 */
[----:B------:R-:W-:Y:S01]  /*4e90*/  FFMA R5, R42, R13, R20 ;  /* 0x0000000d2a057223 */ /* 0x000fe20000000014 */
[----:B------:R-:W3:Y:S01]  /*4ea0*/  LDS.128 R16, [R2+UR8+0x4d0] ;  /* 0x0004d00802107984 */ /* 0x000ee20008000c00 */
[CC--:B------:R-:W-:Y:S01]  /*4eb0*/  FFMA R4, R47.reuse, R6.reuse, R4 ;  /* 0x000000062f047223 */ /* 0x0c0fe20000000004 */
[C---:B------:R-:W-:Y:S01]  /*4ec0*/  FFMA R52, R46.reuse, R6, R3 ;  /* 0x000000062e347223 */ /* 0x040fe20000000003 */
[-C--:B------:R-:W-:Y:S01]  /*4ed0*/  FFMA R12, R47, R14.reuse, R12 ;  /* 0x0000000e2f0c7223 */ /* 0x080fe2000000000c */
[----:B------:R-:W4:Y:S01]  /*4ee0*/  LDS.128 R36, [R2+UR8+0xd0] ;  /* 0x0000d00802247984 */ /* 0x000f220008000c00 */
[----:B------:R-:W-:Y:S01]  /*4ef0*/  FFMA R46, R46, R14, R5 ;  /* 0x0000000e2e2e7223 */ /* 0x000fe20000000005 */
[CC--:B------:R-:W-:Y:S01]  /*4f00*/  FFMA R3, R44.reuse, R7.reuse, R52 ;  /* 0x000000072c037223 */ /* 0x0c0fe20000000034 */
[C---:B------:R-:W-:Y:S01]  /*4f10*/  FFMA R25, R45.reuse, R7, R4 ;  /* 0x000000072d197223 */ /* 0x040fe20000000004 */
[CC--:B------:R-:W-:Y:S01]  /*4f20*/  FFMA R61, R45.reuse, R15.reuse, R12 ;  /* 0x0000000f2d3d7223 */ /* 0x0c0fe2000000000c */
[----:B------:R-:W4:Y:S01]  /*4f30*/  LDS.128 R4, [R2+UR8+0x150] ;  /* 0x0001500802047984 */ /* 0x000f220008000c00 */
[----:B------:R-:W-:Y:S01]  /*4f40*/  FFMA R59, R44, R15, R46 ;  /* 0x0000000f2c3b7223 */ /* 0x000fe2000000002e */
[C---:B-1----:R-:W-:Y:S01]  /*4f50*/  FFMA R63, R8.reuse, R22, R63 ;  /* 0x00000016083f7223 */ /* 0x042fe2000000003f */
[----:B------:R-:W-:Y:S01]  /*4f60*/  FFMA R50, R8, R23, R50 ;  /* 0x0000001708327223 */ /* 0x000fe20000000032 */
[----:B------:R-:W1:Y:S01]  /*4f70*/  LDS.128 R12, [R2+UR8+0x550] ;  /* 0x00055008020c7984 */ /* 0x000e620008000c00 */
[----:B------:R-:W-:Y:S01]  /*4f80*/  FFMA R55, R45, R35, R32 ;  /* 0x000000232d377223 */ /* 0x000fe20000000020 */
[----:B-----5:R-:W-:Y:S01]  /*4f90*/  FFMA R8, R22, R28, R69 ;  /* 0x0000001c16087223 */ /* 0x020fe20000000045 */
[----:B------:R-:W-:Y:S01]  /*4fa0*/  FFMA R28, R28, R23, R75 ;  /* 0x000000171c1c7223 */ /* 0x000fe2000000004b */
[----:B------:R-:W-:Y:S01]  /*4fb0*/  LDS.64 R42, [R24+UR6+0x1900] ;  /* 0x00190006182a7984 */ /* 0x000fe20008000a00 */
[----:B------:R-:W-:Y:S01]  /*4fc0*/  FFMA R53, R44, R35, R53 ;  /* 0x000000232c357223 */ /* 0x000fe20000000035 */
[C---:B------:R-:W-:Y:S01]  /*4fd0*/  FFMA R63, R26.reuse, R9, R63 ;  /* 0x000000091a3f7223 */ /* 0x040fe2000000003f */
[----:B------:R-:W-:Y:S01]  /*4fe0*/  FFMA R21, R9, R27, R50 ;  /* 0x0000001b09157223 */ /* 0x000fe20000000032 */
[----:B------:R-:W-:Y:S01]  /*4ff0*/  FFMA R9, R26, R29, R8 ;  /* 0x0000001d1a097223 */ /* 0x000fe20000000008 */
[----:B------:R-:W-:Y:S01]  /*5000*/  FFMA R29, R29, R27, R28 ;  /* 0x0000001b1d1d7223 */ /* 0x000fe2000000001c */
[----:B--2---:R-:W-:Y:S01]  /*5010*/  FFMA R63, R48, R10, R63 ;  /* 0x0000000a303f7223 */ /* 0x004fe2000000003f */
[-C--:B------:R-:W-:Y:S01]  /*5020*/  FFMA R50, R10, R49.reuse, R21 ;  /* 0x000000310a327223 */ /* 0x080fe20000000015 */
[----:B------:R-:W-:Y:S01]  /*5030*/  FFMA R8, R48, R30, R9 ;  /* 0x0000001e30087223 */ /* 0x000fe20000000009 */
[----:B------:R-:W-:Y:S01]  /*5040*/  FFMA R30, R30, R49, R29 ;  /* 0x000000311e1e7223 */ /* 0x000fe2000000001d */
[C---:B------:R-:W-:Y:S01]  /*5050*/  FFMA R69, R40.reuse, R11, R63 ;  /* 0x0000000b28457223 */ /* 0x040fe2000000003f */
[----:B------:R-:W-:Y:S01]  /*5060*/  FFMA R50, R11, R41, R50 ;  /* 0x000000290b327223 */ /* 0x000fe20000000032 */
[----:B------:R-:W-:Y:S01]  /*5070*/  FFMA R75, R40, R31, R8 ;  /* 0x0000001f284b7223 */ /* 0x000fe20000000008 */
[----:B------:R-:W-:Y:S01]  /*5080*/  FFMA R77, R31, R41, R30 ;  /* 0x000000291f4d7223 */ /* 0x000fe2000000001e */
[----:B------:R-:W-:Y:S04]  /*5090*/  LDS.128 R8, [R2+UR8+0x5d0] ;  /* 0x0005d00802087984 */ /* 0x000fe80008000c00 */
[----:B------:R-:W2:Y:S04]  /*50a0*/  LDS.128 R28, [R2+UR8+0x1d0] ;  /* 0x0001d008021c7984 */ /* 0x000ea80008000c00 */
[----:B------:R-:W-:Y:S01]  /*50b0*/  LDS.64 R44, [R24+UR6+0x1a00] ;  /* 0x001a0006182c7984 */ /* 0x000fe20008000a00 */
[----:B---3--:R-:W-:Y:S01]  /*50c0*/  FFMA R20, R22, R16, R65 ;  /* 0x0000001016147223 */ /* 0x008fe20000000041 */
[----:B------:R-:W-:-:S02]  /*50d0*/  FFMA R16, R16, R23, R67 ;  /* 0x0000001710107223 */ /* 0x000fc40000000043 */
[----:B------:R-:W-:Y:S01]  /*50e0*/  LDS.64 R46, [R24+UR6+0x1b00] ;  /* 0x001b0006182e7984 */ /* 0x000fe20008000a00 */
[----:B----4-:R-:W-:Y:S01]  /*50f0*/  FFMA R71, R22, R36, R71 ;  /* 0x0000002416477223 */ /* 0x010fe20000000047 */
[----:B------:R-:W-:Y:S01]  /*5100*/  FFMA R36, R36, R23, R73 ;  /* 0x0000001724247223 */ /* 0x000fe20000000049 */
[CC--:B------:R-:W-:Y:S01]  /*5110*/  FFMA R21, R26.reuse, R17.reuse, R20 ;  /* 0x000000111a157223 */ /* 0x0c0fe20000000014 */
[C---:B------:R-:W-:Y:S01]  /*5120*/  FFMA R16, R27.reuse, R17, R16 ;  /* 0x000000111b107223 */ /* 0x040fe20000000010 */
[-C--:B------:R-:W-:Y:S01]  /*5130*/  FFMA R71, R26, R37.reuse, R71 ;  /* 0x000000251a477223 */ /* 0x080fe20000000047 */
[----:B------:R-:W-:Y:S01]  /*5140*/  FFMA R36, R27, R37, R36 ;  /* 0x000000251b247223 */ /* 0x000fe20000000024 */
[----:B------:R-:W-:Y:S01]  /*5150*/  FFMA R51, R22, R4, R51 ;  /* 0x0000000416337223 */ /* 0x000fe20000000033 */
[----:B------:R-:W-:Y:S01]  /*5160*/  FFMA R32, R4, R23, R57 ;  /* 0x0000001704207223 */ /* 0x000fe20000000039 */
[----:B------:R-:W-:Y:S01]  /*5170*/  FFMA R20, R48, R18, R21 ;  /* 0x0000001230147223 */ /* 0x000fe20000000015 */
[----:B-1----:R-:W-:Y:S01]  /*5180*/  FFMA R4, R22, R12, R3 ;  /* 0x0000000c16047223 */ /* 0x002fe20000000003 */
[C---:B------:R-:W-:Y:S01]  /*5190*/  FFMA R16, R49.reuse, R18, R16 ;  /* 0x0000001231107223 */ /* 0x040fe20000000010 */
[-C--:B------:R-:W-:Y:S01]  /*51a0*/  FFMA R36, R49, R38.reuse, R36 ;  /* 0x0000002631247223 */ /* 0x080fe20000000024 */
[----:B------:R-:W-:Y:S01]  /*51b0*/  FFMA R67, R48, R38, R71 ;  /* 0x0000002630437223 */ /* 0x000fe20000000047 */
[CC--:B------:R-:W-:Y:S01]  /*51c0*/  FFMA R51, R26.reuse, R5.reuse, R51 ;  /* 0x000000051a337223 */ /* 0x0c0fe20000000033 */
[----:B------:R-:W-:Y:S01]  /*51d0*/  FFMA R32, R27, R5, R32 ;  /* 0x000000051b207223 */ /* 0x000fe20000000020 */
[----:B------:R-:W-:Y:S01]  /*51e0*/  FFMA R3, R26, R13, R4 ;  /* 0x0000000d1a037223 */ /* 0x000fe20000000004 */
[-C--:B------:R-:W-:Y:S01]  /*51f0*/  FFMA R63, R40, R19.reuse, R20 ;  /* 0x00000013283f7223 */ /* 0x080fe20000000014 */
[C---:B------:R-:W-:Y:S01]  /*5200*/  FFMA R65, R41.reuse, R19, R16 ;  /* 0x0000001329417223 */ /* 0x040fe20000000010 */
[----:B------:R-:W-:Y:S01]  /*5210*/  FFMA R12, R12, R23, R25 ;  /* 0x000000170c0c7223 */ /* 0x000fe20000000019 */
[-C--:B------:R-:W-:Y:S01]  /*5220*/  FFMA R67, R40, R39.reuse, R67 ;  /* 0x0000002728437223 */ /* 0x080fe20000000043 */
[----:B------:R-:W-:Y:S01]  /*5230*/  FFMA R71, R41, R39, R36 ;  /* 0x0000002729477223 */ /* 0x000fe20000000024 */
[----:B------:R-:W-:Y:S01]  /*5240*/  LDS.64 R20, [R24+UR6+0x1800] ;  /* 0x0018000618147984 */ /* 0x000fe20008000a00 */
[CC--:B------:R-:W-:Y:S01]  /*5250*/  FFMA R25, R48.reuse, R6.reuse, R51 ;  /* 0x0000000630197223 */ /* 0x0c0fe20000000033 */
[----:B------:R-:W-:Y:S01]  /*5260*/  FFMA R6, R49, R6, R32 ;  /* 0x0000000631067223 */ /* 0x000fe20000000020 */
[----:B------:R-:W-:Y:S01]  /*5270*/  FFMA R4, R48, R14, R3 ;  /* 0x0000000e30047223 */ /* 0x000fe20000000003 */
[----:B------:R-:W1:Y:S01]  /*5280*/  LDS.128 R16, [R2+UR8+0x60] ;  /* 0x0000600802107984 */ /* 0x000e620008000c00 */
[CC--:B------:R-:W-:Y:S01]  /*5290*/  FFMA R25, R40.reuse, R7.reuse, R25 ;  /* 0x0000000728197223 */ /* 0x0c0fe20000000019 */
[----:B------:R-:W-:Y:S01]  /*52a0*/  FFMA R57, R41, R7, R6 ;  /* 0x0000000729397223 */ /* 0x000fe20000000006 */
[----:B------:R-:W-:Y:S01]  /*52b0*/  FFMA R3, R40, R15, R4 ;  /* 0x0000000f28037223 */ /* 0x000fe20000000004 */
[----:B------:R-:W3:Y:S01]  /*52c0*/  LDS.128 R36, [R2+UR8+0x460] ;  /* 0x0004600802247984 */ /* 0x000ee20008000c00 */
[C---:B------:R-:W-:Y:S01]  /*52d0*/  FFMA R12, R27.reuse, R13, R12 ;  /* 0x0000000d1b0c7223 */ /* 0x040fe2000000000c */
[C---:B--2---:R-:W-:Y:S01]  /*52e0*/  FFMA R53, R22.reuse, R28, R53 ;  /* 0x0000001c16357223 */ /* 0x044fe20000000035 */
[----:B------:R-:W-:Y:S01]  /*52f0*/  FFMA R22, R22, R8, R59 ;  /* 0x0000000816167223 */ /* 0x000fe2000000003b */
[----:B------:R-:W2:Y:S01]  /*5300*/  LDS.128 R4, [R2+UR8+0x4e0] ;  /* 0x0004e00802047984 */ /* 0x000ea20008000c00 */
[----:B------:R-:W-:Y:S01]  /*5310*/  FFMA R8, R8, R23, R61 ;  /* 0x0000001708087223 */ /* 0x000fe2000000003d */
[C---:B------:R-:W-:Y:S01]  /*5320*/  FFMA R53, R26.reuse, R29, R53 ;  /* 0x0000001d1a357223 */ /* 0x040fe20000000035 */
[-C--:B------:R-:W-:Y:S01]  /*5330*/  FFMA R13, R26, R9.reuse, R22 ;  /* 0x000000091a0d7223 */ /* 0x080fe20000000016 */
[----:B------:R-:W4:Y:S01]  /*5340*/  LDS.128 R32, [R2+UR8+0xe0] ;  /* 0x0000e00802207984 */ /* 0x000f220008000c00 */
[----:B------:R-:W-:Y:S01]  /*5350*/  FFMA R8, R27, R9, R8 ;  /* 0x000000091b087223 */ /* 0x000fe20000000008 */
[C---:B------:R-:W-:Y:S01]  /*5360*/  FFMA R12, R49.reuse, R14, R12 ;  /* 0x0000000e310c7223 */ /* 0x040fe2000000000c */
[C---:B------:R-:W-:Y:S01]  /*5370*/  FFMA R53, R48.reuse, R30, R53 ;  /* 0x0000001e30357223 */ /* 0x040fe20000000035 */
[-C--:B------:R-:W-:Y:S01]  /*5380*/  FFMA R48, R48, R10.reuse, R13 ;  /* 0x0000000a30307223 */ /* 0x080fe2000000000d */
[----:B------:R-:W-:Y:S01]  /*5390*/  FFMA R8, R49, R10, R8 ;  /* 0x0000000a31087223 */ /* 0x000fe20000000008 */
[C---:B------:R-:W-:Y:S01]  /*53a0*/  FFMA R51, R41.reuse, R15, R12 ;  /* 0x0000000f29337223 */ /* 0x040fe2000000000c */
[----:B------:R-:W-:Y:S01]  /*53b0*/  FFMA R28, R28, R23, R55 ;  /* 0x000000171c1c7223 */ /* 0x000fe20000000037 */
[CC--:B------:R-:W-:Y:S01]  /*53c0*/  FFMA R59, R40.reuse, R11.reuse, R48 ;  /* 0x0000000b283b7223 */ /* 0x0c0fe20000000030 */
[----:B------:R-:W5:Y:S01]  /*53d0*/  LDS.128 R12, [R2+UR8+0x160] ;  /* 0x00016008020c7984 */ /* 0x000f620008000c00 */
[----:B------:R-:W-:Y:S01]  /*53e0*/  FFMA R61, R41, R11, R8 ;  /* 0x0000000b293d7223 */ /* 0x000fe20000000008 */
[----:B------:R-:W-:Y:S01]  /*53f0*/  FFMA R28, R27, R29, R28 ;  /* 0x0000001d1b1c7223 */ /* 0x000fe2000000001c */
[----:B------:R-:W-:Y:S01]  /*5400*/  FFMA R53, R40, R31, R53 ;  /* 0x0000001f28357223 */ /* 0x000fe20000000035 */
[----:B------:R-:W5:Y:S02]  /*5410*/  LDS.128 R8, [R2+UR8+0x560] ;  /* 0x0005600802087984 */ /* 0x000f640008000c00 */
[----:B------:R-:W-:-:S02]  /*5420*/  FFMA R28, R49, R30, R28 ;  /* 0x0000001e311c7223 */ /* 0x000fc4000000001c */
[----:B------:R-:W-:Y:S02]  /*5430*/  LDS.64 R26, [R24+UR6+0x1d00] ;  /* 0x001d0006181a7984 */ /* 0x000fe40008000a00 */
[----:B------:R-:W-:Y:S02]  /*5440*/  FFMA R55, R41, R31, R28 ;  /* 0x0000001f29377223 */ /* 0x000fe4000000001c */
[----:B------:R-:W5:Y:S04]  /*5450*/  LDS.128 R28, [R2+UR8+0x1e0] ;  /* 0x0001e008021c7984 */ /* 0x000f680008000c00 */
[----:B------:R-:W-:Y:S01]  /*5460*/  LDS.64 R40, [R24+UR6+0x1e00] ;  /* 0x001e000618287984 */ /* 0x000fe20008000a00 */
[C---:B-1----:R-:W-:Y:S01]  /*5470*/  FFMA R69, R16.reuse, R20, R69 ;  /* 0x0000001410457223 */ /* 0x042fe20000000045 */
[----:B------:R-:W-:Y:S01]  /*5480*/  FFMA R50, R16, R21, R50 ;  /* 0x0000001510327223 */ /* 0x000fe20000000032 */
[----:B---3--:R-:W-:-:S02]  /*5490*/  FFMA R16, R20, R36, R75 ;  /* 0x0000002414107223 */ /* 0x008fc4000000004b */
[----:B------:R-:W-:Y:S01]  /*54a0*/  FFMA R69, R42, R17, R69 ;  /* 0x000000112a457223 */ /* 0x000fe20000000045 */
[----:B------:R-:W-:Y:S01]  /*54b0*/  FFMA R23, R17, R43, R50 ;  /* 0x0000002b11177223 */ /* 0x000fe20000000032 */
[----:B------:R-:W-:Y:S01]  /*54c0*/  FFMA R36, R36, R21, R77 ;  /* 0x0000001524247223 */ /* 0x000fe2000000004d */
[----:B------:R-:W-:Y:S01]  /*54d0*/  FFMA R17, R42, R37, R16 ;  /* 0x000000252a117223 */ /* 0x000fe20000000010 */
[----:B--2---:R-:W-:Y:S01]  /*54e0*/  FFMA R63, R20, R4, R63 ;  /* 0x00000004143f7223 */ /* 0x004fe2000000003f */
[----:B------:R-:W-:Y:S01]  /*54f0*/  FFMA R4, R4, R21, R65 ;  /* 0x0000001504047223 */ /* 0x000fe20000000041 */
[C---:B------:R-:W-:Y:S01]  /*5500*/  FFMA R69, R44.reuse, R18, R69 ;  /* 0x000000122c457223 */ /* 0x040fe20000000045 */
[----:B------:R-:W-:Y:S01]  /*5510*/  FFMA R16, R44, R38, R17 ;  /* 0x000000262c107223 */ /* 0x000fe20000000011 */
[----:B------:R-:W-:Y:S01]  /*5520*/  FFMA R52, R18, R45, R23 ;  /* 0x0000002d12347223 */ /* 0x000fe20000000017 */
[----:B------:R-:W-:Y:S01]  /*5530*/  FFMA R4, R43, R5, R4 ;  /* 0x000000052b047223 */ /* 0x000fe20000000004 */
[----:B------:R-:W-:Y:S01]  /*5540*/  FFMA R75, R46, R19, R69 ;  /* 0x000000132e4b7223 */ /* 0x000fe20000000045 */
[----:B------:R-:W-:Y:S01]  /*5550*/  FFMA R63, R42, R5, R63 ;  /* 0x000000052a3f7223 */ /* 0x000fe2000000003f */
[----:B------:R-:W-:Y:S01]  /*5560*/  FFMA R52, R19, R47, R52 ;  /* 0x0000002f13347223 */ /* 0x000fe20000000034 */
[----:B------:R-:W-:Y:S01]  /*5570*/  FFMA R69, R46, R39, R16 ;  /* 0x000000272e457223 */ /* 0x000fe20000000010 */
[----:B----4-:R-:W-:Y:S01]  /*5580*/  FFMA R67, R20, R32, R67 ;  /* 0x0000002014437223 */ /* 0x010fe20000000043 */
[----:B------:R-:W1:Y:S01]  /*5590*/  LDS.128 R16, [R2+UR8+0x5e0] ;  /* 0x0005e00802107984 */ /* 0x000e620008000c00 */
[-C--:B------:R-:W-:Y:S01]  /*55a0*/  FFMA R4, R45, R6.reuse, R4 ;  /* 0x000000062d047223 */ /* 0x080fe20000000004 */
[----:B------:R-:W-:Y:S01]  /*55b0*/  FFMA R32, R32, R21, R71 ;  /* 0x0000001520207223 */ /* 0x000fe20000000047 */
[----:B------:R-:W-:Y:S01]  /*55c0*/  FFMA R63, R44, R6, R63 ;  /* 0x000000062c3f7223 */ /* 0x000fe2000000003f */
[----:B------:R-:W-:Y:S01]  /*55d0*/  FFMA R67, R42, R33, R67 ;  /* 0x000000212a437223 */ /* 0x000fe20000000043 */
[----:B------:R-:W-:Y:S01]  /*55e0*/  FFMA R77, R47, R7, R4 ;  /* 0x000000072f4d7223 */ /* 0x000fe20000000004 */
[----:B------:R-:W-:Y:S01]  /*55f0*/  FFMA R32, R43, R33, R32 ;  /* 0x000000212b207223 */ /* 0x000fe20000000020 */
[----:B------:R-:W-:Y:S01]  /*5600*/  FFMA R71, R46, R7, R63 ;  /* 0x000000072e477223 */ /* 0x000fe2000000003f */
[----:B------:R-:W-:Y:S01]  /*5610*/  LDS.64 R22, [R24+UR6+0x1c00] ;  /* 0x001c000618167984 */ /* 0x000fe20008000a00 */
[----:B------:R-:W-:Y:S01]  /*5620*/  FFMA R37, R37, R43, R36 ;  /* 0x0000002b25257223 */ /* 0x000fe20000000024 */
[-C--:B------:R-:W-:Y:S01]  /*5630*/  FFMA R32, R45, R34.reuse, R32 ;  /* 0x000000222d207223 */ /* 0x080fe20000000020 */
[----:B------:R-:W-:Y:S01]  /*5640*/  FFMA R65, R44, R34, R67 ;  /* 0x000000222c417223 */ /* 0x000fe20000000043 */
[----:B------:R-:W2:Y:S01]  /*5650*/  LDS.128 R4, [R2+UR8+0x470] ;  /* 0x0004700802047984 */ /* 0x000ea20008000c00 */
[----:B-----5:R-:W-:Y:S01]  /*5660*/  FFMA R25, R20, R12, R25 ;  /* 0x0000000c14197223 */ /* 0x020fe20000000019 */
[----:B------:R-:W-:Y:S01]  /*5670*/  FFMA R36, R12, R21, R57 ;  /* 0x000000150c247223 */ /* 0x000fe20000000039 */
[----:B------:R-:W-:Y:S01]  /*5680*/  FFMA R12, R20, R8, R3 ;  /* 0x00000008140c7223 */ /* 0x000fe20000000003 */
[-C--:B------:R-:W-:Y:S01]  /*5690*/  FFMA R65, R46, R35.reuse, R65 ;  /* 0x000000232e417223 */ /* 0x080fe20000000041 */
[----:B------:R-:W-:Y:S01]  /*56a0*/  FFMA R67, R47, R35, R32 ;  /* 0x000000232f437223 */ /* 0x000fe20000000020 */
[CC--:B------:R-:W-:Y:S01]  /*56b0*/  FFMA R25, R42.reuse, R13.reuse, R25 ;  /* 0x0000000d2a197223 */ /* 0x0c0fe20000000019 */
[----:B------:R-:W3:Y:S01]  /*56c0*/  LDS.128 R32, [R2+UR8+0x70] ;  /* 0x0000700802207984 */ /* 0x000ee20008000c00 */
[----:B------:R-:W-:Y:S01]  /*56d0*/  FFMA R36, R43, R13, R36 ;  /* 0x0000000d2b247223 */ /* 0x000fe20000000024 */
[----:B------:R-:W-:Y:S01]  /*56e0*/  FFMA R3, R42, R9, R12 ;  /* 0x000000092a037223 */ /* 0x000fe2000000000c */
[----:B------:R-:W-:Y:S01]  /*56f0*/  FFMA R8, R8, R21, R51 ;  /* 0x0000001508087223 */ /* 0x000fe20000000033 */
[----:B------:R-:W4:Y:S01]  /*5700*/  LDS.64 R12, [R24+UR6+0x1f00] ;  /* 0x001f0006180c7984 */ /* 0x000f220008000a00 */
[----:B------:R-:W-:Y:S01]  /*5710*/  FFMA R38, R38, R45, R37 ;  /* 0x0000002d26267223 */ /* 0x000fe20000000025 */
[----:B------:R-:W-:Y:S01]  /*5720*/  FFMA R54, R45, R14, R36 ;  /* 0x0000000e2d367223 */ /* 0x000fe20000000024 */
[----:B------:R-:W-:Y:S01]  /*5730*/  FFMA R53, R20, R28, R53 ;  /* 0x0000001c14357223 */ /* 0x000fe20000000035 */
[----:B------:R-:W5:Y:S01]  /*5740*/  LDS.128 R48, [R2+UR8+0x4f0] ;  /* 0x0004f00802307984 */ /* 0x000f620008000c00 */
[----:B------:R-:W-:Y:S01]  /*5750*/  FFMA R73, R39, R47, R38 ;  /* 0x0000002f27497223 */ /* 0x000fe20000000026 */
[----:B------:R-:W-:Y:S01]  /*5760*/  FFMA R8, R43, R9, R8 ;  /* 0x000000092b087223 */ /* 0x000fe20000000008 */
[C---:B------:R-:W-:Y:S01]  /*5770*/  FFMA R25, R44.reuse, R14, R25 ;  /* 0x0000000e2c197223 */ /* 0x040fe20000000019 */
[----:B------:R-:W5:Y:S01]  /*5780*/  LDS.128 R36, [R2+UR8+0xf0] ;  /* 0x0000f00802247984 */ /* 0x000f620008000c00 */
[-C--:B------:R-:W-:Y:S01]  /*5790*/  FFMA R14, R44, R10.reuse, R3 ;  /* 0x0000000a2c0e7223 */ /* 0x080fe20000000003 */
[----:B------:R-:W-:Y:S01]  /*57a0*/  FFMA R8, R45, R10, R8 ;  /* 0x0000000a2d087223 */ /* 0x000fe20000000008 */
[----:B------:R-:W-:Y:S01]  /*57b0*/  FFMA R53, R42, R29, R53 ;  /* 0x0000001d2a357223 */ /* 0x000fe20000000035 */
[C---:B------:R-:W-:Y:S01]  /*57c0*/  FFMA R57, R46.reuse, R15, R25 ;  /* 0x0000000f2e397223 */ /* 0x040fe20000000019 */
[-C--:B------:R-:W-:Y:S01]  /*57d0*/  FFMA R3, R46, R11.reuse, R14 ;  /* 0x0000000b2e037223 */ /* 0x080fe2000000000e */
[C---:B------:R-:W-:Y:S01]  /*57e0*/  FFMA R25, R47.reuse, R11, R8 ;  /* 0x0000000b2f197223 */ /* 0x040fe20000000008 */
[----:B------:R-:W-:Y:S01]  /*57f0*/  FFMA R53, R44, R30, R53 ;  /* 0x0000001e2c357223 */ /* 0x000fe20000000035 */
[----:B------:R-:W-:Y:S01]  /*5800*/  FFMA R63, R47, R15, R54 ;  /* 0x0000000f2f3f7223 */ /* 0x000fe20000000036 */
[----:B-1----:R-:W-:Y:S01]  /*5810*/  FFMA R20, R20, R16, R59 ;  /* 0x0000001014147223 */ /* 0x002fe2000000003b */
[-C--:B------:R-:W-:Y:S01]  /*5820*/  FFMA R16, R16, R21.reuse, R61 ;  /* 0x0000001510107223 */ /* 0x080fe2000000003d */
[----:B------:R-:W-:Y:S01]  /*5830*/  FFMA R28, R28, R21, R55 ;  /* 0x000000151c1c7223 */ /* 0x000fe20000000037 */
[----:B------:R-:W-:Y:S01]  /*5840*/  FFMA R53, R46, R31, R53 ;  /* 0x0000001f2e357223 */ /* 0x000fe20000000035 */
[-C--:B------:R-:W-:Y:S01]  /*5850*/  FFMA R9, R42, R17.reuse, R20 ;  /* 0x000000112a097223 */ /* 0x080fe20000000014 */
[C---:B------:R-:W-:Y:S01]  /*5860*/  FFMA R16, R43.reuse, R17, R16 ;  /* 0x000000112b107223 */ /* 0x040fe20000000010 */
[----:B------:R-:W-:-:S02]  /*5870*/  FFMA R28, R43, R29, R28 ;  /* 0x0000001d2b1c7223 */ /* 0x000fc4000000001c */
[-C--:B------:R-:W-:Y:S01]  /*5880*/  FFMA R44, R44, R18.reuse, R9 ;  /* 0x000000122c2c7223 */ /* 0x080fe20000000009 */
[C---:B------:R-:W-:Y:S01]  /*5890*/  FFMA R16, R45.reuse, R18, R16 ;  /* 0x000000122d107223 */ /* 0x040fe20000000010 */
[----:B------:R-:W1:Y:S01]  /*58a0*/  LDS.128 R8, [R2+UR8+0x170] ;  /* 0x0001700802087984 */ /* 0x000e620008000c00 */
[----:B------:R-:W-:Y:S01]  /*58b0*/  FFMA R28, R45, R30, R28 ;  /* 0x0000001e2d1c7223 */ /* 0x000fe2000000001c */
[----:B--2---:R-:W-:Y:S01]  /*58c0*/  FFMA R14, R22, R4, R69 ;  /* 0x00000004160e7223 */ /* 0x004fe20000000045 */
[----:B------:R-:W-:Y:S01]  /*58d0*/  FFMA R4, R4, R23, R73 ;  /* 0x0000001704047223 */ /* 0x000fe20000000049 */
[-C--:B------:R-:W-:Y:S01]  /*58e0*/  FFMA R59, R46, R19.reuse, R44 ;  /* 0x000000132e3b7223 */ /* 0x080fe2000000002c */
[----:B------:R-:W-:Y:S01]  /*58f0*/  FFMA R61, R47, R19, R16 ;  /* 0x000000132f3d7223 */ /* 0x000fe20000000010 */
[----:B------:R-:W-:Y:S01]  /*5900*/  FFMA R15, R26, R5, R14 ;  /* 0x000000051a0f7223 */ /* 0x000fe2000000000e */
[----:B------:R-:W-:Y:S01]  /*5910*/  FFMA R5, R5, R27, R4 ;  /* 0x0000001b05057223 */ /* 0x000fe20000000004 */
[----:B------:R-:W2:Y:S01]  /*5920*/  LDS.128 R16, [R2+UR8+0x570] ;  /* 0x0005700802107984 */ /* 0x000ea20008000c00 */
[----:B---3--:R-:W-:Y:S01]  /*5930*/  FFMA R75, R32, R22, R75 ;  /* 0x00000016204b7223 */ /* 0x008fe2000000004b */
[----:B------:R-:W-:Y:S01]  /*5940*/  FFMA R4, R40, R6, R15 ;  /* 0x0000000628047223 */ /* 0x000fe2000000000f */
[----:B------:R-:W-:Y:S01]  /*5950*/  FFMA R6, R6, R41, R5 ;  /* 0x0000002906067223 */ /* 0x000fe20000000005 */
[----:B------:R-:W-:Y:S01]  /*5960*/  FFMA R55, R47, R31, R28 ;  /* 0x0000001f2f377223 */ /* 0x000fe2000000001c */
[----:B------:R-:W-:Y:S01]  /*5970*/  FFMA R75, R26, R33, R75 ;  /* 0x000000211a4b7223 */ /* 0x000fe2000000004b */
[----:B----4-:R-:W-:Y:S01]  /*5980*/  FFMA R73, R12, R7, R4 ;  /* 0x000000070c497223 */ /* 0x010fe20000000004 */
[----:B------:R-:W3:Y:S01]  /*5990*/  LDS.128 R28, [R2+UR8+0x1f0] ;  /* 0x0001f008021c7984 */ /* 0x000ee20008000c00 */
[----:B------:R-:W-:Y:S01]  /*59a0*/  FFMA R52, R32, R23, R52 ;  /* 0x0000001720347223 */ /* 0x000fe20000000034 */
[----:B-----5:R-:W-:Y:S01]  /*59b0*/  FFMA R4, R22, R48, R71 ;  /* 0x0000003016047223 */ /* 0x020fe20000000047 */
[----:B------:R-:W-:Y:S01]  /*59c0*/  FFMA R69, R40, R34, R75 ;  /* 0x0000002228457223 */ /* 0x000fe2000000004b */
[----:B------:R-:W-:Y:S01]  /*59d0*/  FFMA R75, R7, R13, R6 ;  /* 0x0000000d074b7223 */ /* 0x000fe20000000006 */
[----:B------:R-:W-:Y:S01]  /*59e0*/  FFMA R33, R33, R27, R52 ;  /* 0x0000001b21217223 */ /* 0x000fe20000000034 */
[----:B------:R-:W-:Y:S01]  /*59f0*/  FFMA R15, R26, R49, R4 ;  /* 0x000000311a0f7223 */ /* 0x000fe20000000004 */
[----:B------:R-:W-:Y:S01]  /*5a00*/  FFMA R65, R22, R36, R65 ;  /* 0x0000002416417223 */ /* 0x000fe20000000041 */
[----:B------:R-:W4:Y:S01]  /*5a10*/  LDS.128 R4, [R2+UR8+0x5f0] ;  /* 0x0005f00802047984 */ /* 0x000f220008000c00 */
[----:B------:R-:W-:-:S04]  /*5a20*/  DEPBAR.LE SB0, 0x0 ;  /* 0x000080000000791a */ /* 0x000fc80000000000 */
[----:B------:R-:W-:Y:S01]  /*5a30*/  BAR.SYNC.DEFER_BLOCKING 0x0 ;  /* 0x0000000000007b1d */ /* 0x000fe20000010000 */
[----:B------:R-:W-:Y:S01]  /*5a40*/  FFMA R36, R36, R23, R67 ;  /* 0x0000001724247223 */ /* 0x000fe20000000043 */
[----:B------:R-:W-:Y:S01]  /*5a50*/  FFMA R65, R26, R37, R65 ;  /* 0x000000251a417223 */ /* 0x000fe20000000041 */
[----:B------:R-:W-:Y:S01]  /*5a60*/  FFMA R48, R48, R23, R77 ;  /* 0x0000001730307223 */ /* 0x000fe2000000004d */
[C---:B------:R-:W-:Y:S01]  /*5a70*/  FFMA R14, R40.reuse, R50, R15 ;  /* 0x00000032280e7223 */ /* 0x040fe2000000000f */
[C---:B------:R-:W-:Y:S01]  /*5a80*/  FFMA R36, R27.reuse, R37, R36 ;  /* 0x000000251b247223 */ /* 0x040fe20000000024 */
[-C--:B------:R-:W-:Y:S01]  /*5a90*/  FFMA R65, R40, R38.reuse, R65 ;  /* 0x0000002628417223 */ /* 0x080fe20000000041 */
[----:B------:R-:W-:Y:S01]  /*5aa0*/  FFMA R52, R34, R41, R33 ;  /* 0x0000002922347223 */ /* 0x000fe20000000021 */
[----:B------:R-:W-:Y:S01]  /*5ab0*/  FFMA R48, R27, R49, R48 ;  /* 0x000000311b307223 */ /* 0x000fe20000000030 */
[----:B------:R-:W-:Y:S01]  /*5ac0*/  FFMA R36, R41, R38, R36 ;  /* 0x0000002629247223 */ /* 0x000fe20000000024 */
[C---:B------:R-:W-:Y:S01]  /*5ad0*/  FFMA R67, R12.reuse, R39, R65 ;  /* 0x000000270c437223 */ /* 0x040fe20000000041 */
[----:B------:R-:W-:Y:S01]  /*5ae0*/  FFMA R65, R12, R51, R14 ;  /* 0x000000330c417223 */ /* 0x000fe2000000000e */
[----:B-1----:R-:W-:Y:S01]  /*5af0*/  FFMA R57, R22, R8, R57 ;  /* 0x0000000816397223 */ /* 0x002fe20000000039 */
[----:B------:R-:W-:Y:S01]  /*5b00*/  FFMA R71, R13, R39, R36 ;  /* 0x000000270d477223 */ /* 0x000fe20000000024 */
[----:B------:R-:W-:Y:S01]  /*5b10*/  FFMA R42, R8, R23, R63 ;  /* 0x00000017082a7223 */ /* 0x000fe2000000003f */
[----:B------:R-:W-:Y:S01]  /*5b20*/  FFMA R69, R12, R35, R69 ;  /* 0x000000230c457223 */ /* 0x000fe20000000045 */
[----:B------:R-:W-:Y:S01]  /*5b30*/  FFMA R52, R35, R13, R52 ;  /* 0x0000000d23347223 */ /* 0x000fe20000000034 */
[----:B------:R-:W-:Y:S01]  /*5b40*/  FFMA R48, R41, R50, R48 ;  /* 0x0000003229307223 */ /* 0x000fe20000000030 */
[-C--:B------:R-:W-:Y:S01]  /*5b50*/  FFMA R57, R26, R9.reuse, R57 ;  /* 0x000000091a397223 */ /* 0x080fe20000000039 */
[----:B------:R-:W-:Y:S01]  /*5b60*/  FFMA R44, R27, R9, R42 ;  /* 0x000000091b2c7223 */ /* 0x000fe2000000002a */
[----:B--2---:R-:W-:Y:S01]  /*5b70*/  FFMA R8, R22, R16, R3 ;  /* 0x0000001016087223 */ /* 0x004fe20000000003 */
[----:B------:R-:W-:Y:S01]  /*5b80*/  FFMA R51, R13, R51, R48 ;  /* 0x000000330d337223 */ /* 0x000fe20000000030 */
[-C--:B------:R-:W-:Y:S01]  /*5b90*/  FFMA R57, R40, R10.reuse, R57 ;  /* 0x0000000a28397223 */ /* 0x080fe20000000039 */
[----:B------:R-:W-:Y:S01]  /*5ba0*/  FFMA R10, R41, R10, R44 ;  /* 0x0000000a290a7223 */ /* 0x000fe2000000002c */
[----:B------:R-:W-:Y:S01]  /*5bb0*/  LDS.64 R14, [R24+UR6+0x2000] ;  /* 0x00200006180e7984 */ /* 0x000fe20008000a00 */
[----:B------:R-:W-:Y:S01]  /*5bc0*/  FFMA R3, R26, R17, R8 ;  /* 0x000000111a037223 */ /* 0x000fe20000000008 */
[-C--:B------:R-:W-:Y:S01]  /*5bd0*/  FFMA R57, R12, R11.reuse, R57 ;  /* 0x0000000b0c397223 */ /* 0x080fe20000000039 */
[----:B------:R-:W-:Y:S01]  /*5be0*/  FFMA R63, R13, R11, R10 ;  /* 0x0000000b0d3f7223 */ /* 0x000fe2000000000a */
[----:B------:R-:W1:Y:S01]  /*5bf0*/  LDS.128 R36, [R2+UR8+0xc00] ;  /* 0x000c000802247984 */ /* 0x000e620008000c00 */
[-C--:B------:R-:W-:Y:S01]  /*5c00*/  FFMA R16, R16, R23.reuse, R25 ;  /* 0x0000001710107223 */ /* 0x080fe20000000019 */
[----:B---3--:R-:W-:Y:S01]  /*5c10*/  FFMA R53, R22, R28, R53 ;  /* 0x0000001c16357223 */ /* 0x008fe20000000035 */
[----:B------:R-:W-:Y:S01]  /*5c20*/  FFMA R28, R28, R23, R55 ;  /* 0x000000171c1c7223 */ /* 0x000fe20000000037 */
[----:B------:R-:W2:Y:S01]  /*5c30*/  LDS.128 R32, [R2+UR8+0x800] ;  /* 0x0008000802207984 */ /* 0x000ea20008000c00 */
[----:B------:R-:W-:Y:S01]  /*5c40*/  FFMA R16, R27, R17, R16 ;  /* 0x000000111b107223 */ /* 0x000fe20000000010 */
[----:B------:R-:W-:Y:S01]  /*5c50*/  FFMA R53, R26, R29, R53 ;  /* 0x0000001d1a357223 */ /* 0x000fe20000000035 */
[----:B----4-:R-:W-:Y:S01]  /*5c60*/  FFMA R22, R22, R4, R59 ;  /* 0x0000000416167223 */ /* 0x010fe2000000003b */
[----:B------:R-:W3:Y:S01]  /*5c70*/  LDS.64 R20, [R24+UR6+0x2100] ;  /* 0x0021000618147984 */ /* 0x000ee20008000a00 */
[----:B------:R-:W-:Y:S01]  /*5c80*/  FFMA R4, R4, R23, R61 ;  /* 0x0000001704047223 */ /* 0x000fe2000000003d */
[-C--:B------:R-:W-:Y:S01]  /*5c90*/  FFMA R50, R40, R18.reuse, R3 ;  /* 0x0000001228327223 */ /* 0x080fe20000000003 */
[----:B------:R-:W-:Y:S01]  /*5ca0*/  FFMA R17, R26, R5, R22 ;  /* 0x000000051a117223 */ /* 0x000fe20000000016 */
[----:B------:R-:W4:Y:S01]  /*5cb0*/  LDS.64 R48, [R24+UR6+0x2200] ;  /* 0x0022000618307984 */ /* 0x000f220008000a00 */
[----:B------:R-:W-:Y:S01]  /*5cc0*/  FFMA R16, R41, R18, R16 ;  /* 0x0000001229107223 */ /* 0x000fe20000000010 */
[C---:B------:R-:W-:Y:S01]  /*5cd0*/  FFMA R23, R40.reuse, R30, R53 ;  /* 0x0000001e28177223 */ /* 0x040fe20000000035 */
[C---:B------:R-:W-:Y:S01]  /*5ce0*/  FFMA R28, R27.reuse, R29, R28 ;  /* 0x0000001d1b1c7223 */ /* 0x040fe2000000001c */
[----:B------:R-:W5:Y:S01]  /*5cf0*/  LDS.64 R42, [R24+UR6+0x2300] ;  /* 0x00230006182a7984 */ /* 0x000f620008000a00 */
[----:B------:R-:W-:Y:S01]  /*5d00*/  FFMA R4, R27, R5, R4 ;  /* 0x000000051b047223 */ /* 0x000fe20000000004 */
[----:B------:R-:W-:Y:S01]  /*5d10*/  FFMA R40, R40, R6, R17 ;  /* 0x0000000628287223 */ /* 0x000fe20000000011 */
[CC--:B------:R-:W-:Y:S01]  /*5d20*/  FFMA R3, R12.reuse, R19.reuse, R50 ;  /* 0x000000130c037223 */ /* 0x0c0fe20000000032 */
[----:B------:R-:W5:Y:S01]  /*5d30*/  LDS.128 R8, [R2+UR8+0xc80] ;  /* 0x000c800802087984 */ /* 0x000f620008000c00 */
[----:B------:R-:W-:Y:S01]  /*5d40*/  FFMA R25, R13, R19, R16 ;  /* 0x000000130d197223 */ /* 0x000fe20000000010 */
[C---:B------:R-:W-:Y:S01]  /*5d50*/  FFMA R28, R41.reuse, R30, R28 ;  /* 0x0000001e291c7223 */ /* 0x040fe2000000001c */
[----:B------:R-:W-:Y:S01]  /*5d60*/  FFMA R4, R41, R6, R4 ;  /* 0x0000000629047223 */ /* 0x000fe20000000004 */
[----:B------:R-:W5:Y:S01]  /*5d70*/  LDS.128 R44, [R2+UR8+0x880] ;  /* 0x00088008022c7984 */ /* 0x000f620008000c00 */
[C---:B------:R-:W-:Y:S01]  /*5d80*/  FFMA R23, R12.reuse, R31, R23 ;  /* 0x0000001f0c177223 */ /* 0x040fe20000000017 */
[----:B------:R-:W-:Y:S01]  /*5d90*/  FFMA R55, R12, R7, R40 ;  /* 0x000000070c377223 */ /* 0x000fe20000000028 */
[C---:B------:R-:W-:Y:S01]  /*5da0*/  FFMA R53, R13.reuse, R31, R28 ;  /* 0x0000001f0d357223 */ /* 0x040fe2000000001c */
[----:B------:R-:W5:Y:S01]  /*5db0*/  LDS.128 R16, [R2+UR8+0x900] ;  /* 0x0009000802107984 */ /* 0x000f620008000c00 */
[----:B------:R-:W-:-:S03]  /*5dc0*/  FFMA R59, R13, R7, R4 ;  /* 0x000000070d3b7223 */ /* 0x000fc60000000004 */
[----:B------:R-:W5:Y:S04]  /*5dd0*/  LDS.128 R4, [R2+UR8+0xd00] ;  /* 0x000d000802047984 */ /* 0x000f680008000c00 */
[----:B------:R-:W-:Y:S01]  /*5de0*/  LDS.128 R28, [R2+UR8+0xd80] ;  /* 0x000d8008021c7984 */ /* 0x000fe20008000c00 */
[----:B-1----:R-:W-:Y:S01]  /*5df0*/  FFMA R12, R14, R36, R73 ;  /* 0x000000240e0c7223 */ /* 0x002fe20000000049 */
[-C--:B------:R-:W-:Y:S02]  /*5e00*/  FFMA R36, R36, R15.reuse, R75 ;  /* 0x0000000f24247223 */ /* 0x080fe4000000004b */
[----:B------:R-:W-:Y:S01]  /*5e10*/  LDS.64 R26, [R24+UR6+0x2500] ;  /* 0x00250006181a7984 */ /* 0x000fe20008000a00 */
[C---:B--2---:R-:W-:Y:S01]  /*5e20*/  FFMA R69, R32.reuse, R14, R69 ;  /* 0x0000000e20457223 */ /* 0x044fe20000000045 */
[----:B------:R-:W-:-:S02]  /*5e30*/  FFMA R52, R32, R15, R52 ;  /* 0x0000000f20347223 */ /* 0x000fc40000000034 */
[----:B------:R-:W-:Y:S01]  /*5e40*/  LDS.64 R40, [R24+UR6+0x2700] ;  /* 0x0027000618287984 */ /* 0x000fe20008000a00 */
[C---:B---3--:R-:W-:Y:S01]  /*5e50*/  FFMA R13, R20.reuse, R37, R12 ;  /* 0x00000025140d7223 */ /* 0x048fe2000000000c */
[----:B------:R-:W-:Y:S01]  /*5e60*/  FFMA R69, R20, R33, R69 ;  /* 0x0000002114457223 */ /* 0x000fe20000000045 */
[-C--:B------:R-:W-:Y:S01]  /*5e70*/  FFMA R33, R33, R21.reuse, R52 ;  /* 0x0000001521217223 */ /* 0x080fe20000000034 */
[----:B------:R-:W-:Y:S01]  /*5e80*/  FFMA R37, R37, R21, R36 ;  /* 0x0000001525257223 */ /* 0x000fe20000000024 */
[C---:B----4-:R-:W-:Y:S01]  /*5e90*/  FFMA R12, R48.reuse, R38, R13 ;  /* 0x00000026300c7223 */ /* 0x050fe2000000000d */
[----:B------:R-:W-:Y:S01]  /*5ea0*/  FFMA R61, R48, R34, R69 ;  /* 0x00000022303d7223 */ /* 0x000fe20000000045 */
[-C--:B------:R-:W-:Y:S01]  /*5eb0*/  FFMA R52, R34, R49.reuse, R33 ;  /* 0x0000003122347223 */ /* 0x080fe20000000021 */
[----:B------:R-:W-:Y:S01]  /*5ec0*/  FFMA R38, R38, R49, R37 ;  /* 0x0000003126267223 */ /* 0x000fe20000000025 */
[C---:B-----5:R-:W-:Y:S01]  /*5ed0*/  FFMA R69, R42.reuse, R39, R12 ;  /* 0x000000272a457223 */ /* 0x060fe2000000000c */
[----:B------:R-:W-:Y:S01]  /*5ee0*/  FFMA R61, R42, R35, R61 ;  /* 0x000000232a3d7223 */ /* 0x000fe2000000003d */
[-C--:B------:R-:W-:Y:S01]  /*5ef0*/  FFMA R52, R35, R43.reuse, R52 ;  /* 0x0000002b23347223 */ /* 0x080fe20000000034 */
[----:B------:R-:W-:Y:S01]  /*5f00*/  FFMA R73, R39, R43, R38 ;  /* 0x0000002b27497223 */ /* 0x000fe20000000026 */
[----:B------:R-:W-:Y:S01]  /*5f10*/  FFMA R12, R14, R8, R65 ;  /* 0x000000080e0c7223 */ /* 0x000fe20000000041 */
[-C--:B------:R-:W-:Y:S01]  /*5f20*/  FFMA R8, R8, R15.reuse, R51 ;  /* 0x0000000f08087223 */ /* 0x080fe20000000033 */
[----:B------:R-:W1:Y:S01]  /*5f30*/  LDS.128 R32, [R2+UR8+0x980] ;  /* 0x0009800802207984 */ /* 0x000e620008000c00 */
        /* <DEDUP_REMOVED lines=10> */
[C---:B------:R-:W-:Y:S01]  /*5fe0*/  FFMA R65, R42.reuse, R11, R12 ;  /* 0x0000000b2a417223 */ /* 0x040fe2000000000c */
[----:B------:R-:W-:Y:S01]  /*5ff0*/  LDS.64 R50, [R24+UR6+0x2600] ;  /* 0x0026000618327984 */ /* 0x000fe20008000a00 */
[----:B------:R-:W-:Y:S01]  /*6000*/  FFMA R71, R42, R47, R67 ;  /* 0x0000002f2a477223 */ /* 0x000fe20000000043 */
[C---:B------:R-:W-:Y:S01]  /*6010*/  FFMA R67, R43.reuse, R11, R8 ;  /* 0x0000000b2b437223 */ /* 0x040fe20000000008 */
[----:B------:R-:W-:Y:S01]  /*6020*/  FFMA R75, R43, R47, R44 ;  /* 0x0000002f2b4b7223 */ /* 0x000fe2000000002c */
[----:B------:R-:W-:Y:S01]  /*6030*/  LDS.64 R12, [R24+UR6+0x2400] ;  /* 0x00240006180c7984 */ /* 0x000fe20008000a00 */
[----:B------:R-:W-:Y:S01]  /*6040*/  FFMA R57, R14, R16, R57 ;  /* 0x000000100e397223 */ /* 0x000fe20000000039 */
[----:B------:R-:W-:Y:S01]  /*6050*/  FFMA R22, R16, R15, R63 ;  /* 0x0000000f10167223 */ /* 0x000fe2000000003f */
[----:B------:R-:W-:Y:S01]  /*6060*/  FFMA R16, R14, R4, R3 ;  /* 0x000000040e107223 */ /* 0x000fe20000000003 */
[----:B------:R-:W2:Y:S01]  /*6070*/  LDS.128 R8, [R2+UR8+0x810] ;  /* 0x0008100802087984 */ /* 0x000ea20008000c00 */
[-C--:B------:R-:W-:Y:S01]  /*6080*/  FFMA R57, R20, R17.reuse, R57 ;  /* 0x0000001114397223 */ /* 0x080fe20000000039 */
[----:B------:R-:W-:Y:S01]  /*6090*/  FFMA R22, R21, R17, R22 ;  /* 0x0000001115167223 */ /* 0x000fe20000000016 */
[----:B------:R-:W-:Y:S01]  /*60a0*/  FFMA R4, R4, R15, R25 ;  /* 0x0000000f04047223 */ /* 0x000fe20000000019 */
[----:B------:R-:W3:Y:S01]  /*60b0*/  LDS.128 R44, [R2+UR8+0xc10] ;  /* 0x000c1008022c7984 */ /* 0x000ee20008000c00 */
[-C--:B------:R-:W-:Y:S01]  /*60c0*/  FFMA R57, R48, R18.reuse, R57 ;  /* 0x0000001230397223 */ /* 0x080fe20000000039 */
[----:B------:R-:W-:Y:S01]  /*60d0*/  FFMA R18, R49, R18, R22 ;  /* 0x0000001231127223 */ /* 0x000fe20000000016 */
[-C--:B------:R-:W-:Y:S01]  /*60e0*/  FFMA R3, R20, R5.reuse, R16 ;  /* 0x0000000514037223 */ /* 0x080fe20000000010 */
[----:B------:R-:W-:Y:S01]  /*60f0*/  FFMA R4, R21, R5, R4 ;  /* 0x0000000515047223 */ /* 0x000fe20000000004 */
[-C--:B------:R-:W-:Y:S01]  /*6100*/  FFMA R57, R42, R19.reuse, R57 ;  /* 0x000000132a397223 */ /* 0x080fe20000000039 */
[----:B------:R-:W-:Y:S01]  /*6110*/  FFMA R63, R43, R19, R18 ;  /* 0x000000132b3f7223 */ /* 0x000fe20000000012 */
[-C--:B------:R-:W-:Y:S01]  /*6120*/  FFMA R22, R48, R6.reuse, R3 ;  /* 0x0000000630167223 */ /* 0x080fe20000000003 */
[----:B------:R-:W4:Y:S01]  /*6130*/  LDS.128 R16, [R2+UR8+0xc90] ;  /* 0x000c900802107984 */ /* 0x000f220008000c00 */
[----:B------:R-:W-:-:S02]  /*6140*/  FFMA R4, R49, R6, R4 ;  /* 0x0000000631047223 */ /* 0x000fc40000000004 */
[-C--:B------:R-:W-:Y:S01]  /*6150*/  FFMA R3, R42, R7.reuse, R22 ;  /* 0x000000072a037223 */ /* 0x080fe20000000016 */
[----:B------:R-:W5:Y:S01]  /*6160*/  LDS.128 R36, [R2+UR8+0x890] ;  /* 0x0008900802247984 */ /* 0x000f620008000c00 */
[----:B------:R-:W-:Y:S01]  /*6170*/  FFMA R25, R43, R7, R4 ;  /* 0x000000072b197223 */ /* 0x000fe20000000004 */
[C---:B-1----:R-:W-:Y:S01]  /*6180*/  FFMA R23, R14.reuse, R32, R23 ;  /* 0x000000200e177223 */ /* 0x042fe20000000017 */
        /* <DEDUP_REMOVED lines=8> */
[-C--:B------:R-:W-:Y:S01]  /*6210*/  FFMA R48, R48, R30.reuse, R5 ;  /* 0x0000001e30307223 */ /* 0x080fe20000000005 */
[----:B------:R-:W-:Y:S01]  /*6220*/  LDS.128 R20, [R2+UR8+0xd10] ;  /* 0x000d100802147984 */ /* 0x000fe20008000c00 */
[C---:B------:R-:W-:Y:S01]  /*6230*/  FFMA R28, R49.reuse, R30, R28 ;  /* 0x0000001e311c7223 */ /* 0x040fe2000000001c */
[----:B------:R-:W-:Y:S01]  /*6240*/  FFMA R32, R49, R34, R32 ;  /* 0x0000002231207223 */ /* 0x000fe20000000020 */
[CC--:B------:R-:W-:Y:S01]  /*6250*/  FFMA R53, R42.reuse, R31.reuse, R48 ;  /* 0x0000001f2a357223 */ /* 0x0c0fe20000000030 */
[----:B------:R-:W1:Y:S01]  /*6260*/  LDS.128 R4, [R2+UR8+0x910] ;  /* 0x0009100802047984 */ /* 0x000e620008000c00 */
[C---:B------:R-:W-:Y:S01]  /*6270*/  FFMA R55, R43.reuse, R31, R28 ;  /* 0x0000001f2b377223 */ /* 0x040fe2000000001c */
[-C--:B------:R-:W-:Y:S01]  /*6280*/  FFMA R15, R42, R35.reuse, R15 ;  /* 0x000000232a0f7223 */ /* 0x080fe2000000000f */
[----:B------:R-:W-:-:S02]  /*6290*/  FFMA R49, R43, R35, R32 ;  /* 0x000000232b317223 */ /* 0x000fc40000000020 */
[----:B------:R-:W-:Y:S01]  /*62a0*/  LDS.64 R42, [R24+UR6+0x2800] ;  /* 0x00280006182a7984 */ /* 0x000fe20008000a00 */
[C---:B--2---:R-:W-:Y:S01]  /*62b0*/  FFMA R61, R8.reuse, R12, R61 ;  /* 0x0000000c083d7223 */ /* 0x044fe2000000003d */
[----:B------:R-:W-:Y:S01]  /*62c0*/  FFMA R52, R8, R13, R52 ;  /* 0x0000000d08347223 */ /* 0x000fe20000000034 */
[----:B---3--:R-:W-:Y:S02]  /*62d0*/  FFMA R8, R12, R44, R69 ;  /* 0x0000002c0c087223 */ /* 0x008fe40000000045 */
        /* <DEDUP_REMOVED lines=8> */
[----:B------:R-:W2:Y:S01]  /*6360*/  LDS.128 R28, [R2+UR8+0x990] ;  /* 0x00099008021c7984 */ /* 0x000ea20008000c00 */
[C---:B------:R-:W-:Y:S01]  /*6370*/  FFMA R59, R40.reuse, R11, R59 ;  /* 0x0000000b283b7223 */ /* 0x040fe2000000003b */
        /* <DEDUP_REMOVED lines=8> */
[C---:B------:R-:W-:Y:S01]  /*6400*/  FFMA R16, R27.reuse, R17, R16 ;  /* 0x000000111b107223 */ /* 0x040fe20000000010 */
[-C--:B------:R-:W-:Y:S01]  /*6410*/  FFMA R71, R26, R37.reuse, R71 ;  /* 0x000000251a477223 */ /* 0x080fe20000000047 */
[-C--:B------:R-:W-:Y:S01]  /*6420*/  FFMA R14, R50, R18.reuse, R33 ;  /* 0x00000012320e7223 */ /* 0x080fe20000000021 */
[----:B------:R-:W-:Y:S01]  /*6430*/  FFMA R36, R27, R37, R36 ;  /* 0x000000251b247223 */ /* 0x000fe20000000024 */
[----:B------:R-:W-:Y:S01]  /*6440*/  FFMA R16, R51, R18, R16 ;  /* 0x0000001233107223 */ /* 0x000fe20000000010 */
[----:B------:R-:W-:Y:S01]  /*6450*/  LDS.128 R32, [R2+UR8+0xc20] ;  /* 0x000c200802207984 */ /* 0x000fe20008000c00 */
[----:B------:R-:W-:Y:S01]  /*6460*/  FFMA R61, R40, R19, R14 ;  /* 0x00000013283d7223 */ /* 0x000fe2000000000e */
[----:B------:R-:W-:Y:S01]  /*6470*/  FFMA R46, R46, R51, R45 ;  /* 0x000000332e2e7223 */ /* 0x000fe2000000002d */
[----:B------:R-:W-:Y:S01]  /*6480*/  FFMA R65, R41, R19, R16 ;  /* 0x0000001329417223 */ /* 0x000fe20000000010 */
[----:B------:R-:W-:Y:S01]  /*6490*/  LDS.64 R44, [R24+UR6+0x2900] ;  /* 0x00290006182c7984 */ /* 0x000fe20008000a00 */
[----:B-1----:R-:W-:Y:S01]  /*64a0*/  FFMA R57, R12, R4, R57 ;  /* 0x000000040c397223 */ /* 0x002fe20000000039 */
[----:B------:R-:W-:Y:S01]  /*64b0*/  FFMA R14, R4, R13, R63 ;  /* 0x0000000d040e7223 */ /* 0x000fe2000000003f */
[----:B------:R-:W-:Y:S01]  /*64c0*/  FFMA R4, R12, R20, R3 ;  /* 0x000000140c047223 */ /* 0x000fe20000000003 */
[----:B------:R-:W1:Y:S01]  /*64d0*/  LDS.128 R16, [R2+UR8+0x820] ;  /* 0x0008200802107984 */ /* 0x000e620008000c00 */
[----:B------:R-:W-:Y:S01]  /*64e0*/  FFMA R57, R26, R5, R57 ;  /* 0x000000051a397223 */ /* 0x000fe20000000039 */
[----:B------:R-:W-:Y:S01]  /*64f0*/  FFMA R20, R20, R13, R25 ;  /* 0x0000000d14147223 */ /* 0x000fe20000000019 */
[C---:B------:R-:W-:Y:S01]  /*6500*/  FFMA R14, R27.reuse, R5, R14 ;  /* 0x000000051b0e7223 */ /* 0x040fe2000000000e */
[-C--:B------:R-:W-:Y:S01]  /*6510*/  FFMA R3, R26, R21.reuse, R4 ;  /* 0x000000151a037223 */ /* 0x080fe20000000004 */
[CC--:B------:R-:W-:Y:S01]  /*6520*/  FFMA R57, R50.reuse, R6.reuse, R57 ;  /* 0x0000000632397223 */ /* 0x0c0fe20000000039 */
[----:B------:R-:W-:Y:S01]  /*6530*/  FFMA R4, R27, R21, R20 ;  /* 0x000000151b047223 */ /* 0x000fe20000000014 */
[C---:B------:R-:W-:Y:S01]  /*6540*/  FFMA R6, R51.reuse, R6, R14 ;  /* 0x0000000633067223 */ /* 0x040fe2000000000e */
[-C--:B------:R-:W-:Y:S01]  /*6550*/  FFMA R36, R51, R38.reuse, R36 ;  /* 0x0000002633247223 */ /* 0x080fe20000000024 */
[C---:B------:R-:W-:Y:S01]  /*6560*/  FFMA R67, R50.reuse, R38, R71 ;  /* 0x0000002632437223 */ /* 0x040fe20000000047 */
[----:B------:R-:W-:Y:S01]  /*6570*/  FFMA R73, R47, R41, R46 ;  /* 0x000000292f497223 */ /* 0x000fe2000000002e */
[-C--:B------:R-:W-:Y:S01]  /*6580*/  FFMA R14, R50, R22.reuse, R3 ;  /* 0x00000016320e7223 */ /* 0x080fe20000000003 */
[----:B------:R-:W4:Y:S01]  /*6590*/  LDS.64 R46, [R24+UR6+0x2a00] ;  /* 0x002a0006182e7984 */ /* 0x000f220008000a00 */
[----:B------:R-:W-:Y:S01]  /*65a0*/  FFMA R22, R51, R22, R4 ;  /* 0x0000001633167223 */ /* 0x000fe20000000004 */
[CC--:B------:R-:W-:Y:S01]  /*65b0*/  FFMA R57, R40.reuse, R7.reuse, R57 ;  /* 0x0000000728397223 */ /* 0x0c0fe20000000039 */
[C---:B------:R-:W-:Y:S01]  /*65c0*/  FFMA R63, R41.reuse, R7, R6 ;  /* 0x00000007293f7223 */ /* 0x040fe20000000006 */
[-C--:B------:R-:W-:Y:S01]  /*65d0*/  FFMA R67, R40, R39.reuse, R67 ;  /* 0x0000002728437223 */ /* 0x080fe20000000043 */
[----:B--2---:R-:W-:Y:S01]  /*65e0*/  FFMA R15, R12, R28, R15 ;  /* 0x0000001c0c0f7223 */ /* 0x004fe2000000000f */
[----:B------:R-:W-:Y:S01]  /*65f0*/  FFMA R71, R41, R39, R36 ;  /* 0x0000002729477223 */ /* 0x000fe20000000024 */
[----:B------:R-:W2:Y:S01]  /*6600*/  LDS.128 R4, [R2+UR8+0xca0] ;  /* 0x000ca00802047984 */ /* 0x000ea20008000c00 */
[----:B------:R-:W-:Y:S01]  /*6610*/  FFMA R28, R28, R13, R49 ;  /* 0x0000000d1c1c7223 */ /* 0x000fe20000000031 */
[----:B------:R-:W-:Y:S01]  /*6620*/  FFMA R15, R26, R29, R15 ;  /* 0x0000001d1a0f7223 */ /* 0x000fe2000000000f */
[----:B---3--:R-:W-:Y:S01]  /*6630*/  FFMA R12, R12, R8, R53 ;  /* 0x000000080c0c7223 */ /* 0x008fe20000000035 */
[----:B------:R-:W3:Y:S01]  /*6640*/  LDS.128 R36, [R2+UR8+0x8a0] ;  /* 0x0008a00802247984 */ /* 0x000ee20008000c00 */
[----:B------:R-:W-:Y:S01]  /*6650*/  FFMA R8, R8, R13, R55 ;  /* 0x0000000d08087223 */ /* 0x000fe20000000037 */
[C---:B------:R-:W-:Y:S01]  /*6660*/  FFMA R28, R27.reuse, R29, R28 ;  /* 0x0000001d1b1c7223 */ /* 0x040fe2000000001c */
[-C--:B------:R-:W-:Y:S01]  /*6670*/  FFMA R13, R26, R9.reuse, R12 ;  /* 0x000000091a0d7223 */ /* 0x080fe2000000000c */
[----:B------:R-:W5:Y:S01]  /*6680*/  LDS.64 R20, [R24+UR6+0x2b00] ;  /* 0x002b000618147984 */ /* 0x000f620008000a00 */
[----:B------:R-:W-:Y:S01]  /*6690*/  FFMA R8, R27, R9, R8 ;  /* 0x000000091b087223 */ /* 0x000fe20000000008 */
[-C--:B------:R-:W-:Y:S01]  /*66a0*/  FFMA R15, R50, R30.reuse, R15 ;  /* 0x0000001e320f7223 */ /* 0x080fe2000000000f */
[C---:B------:R-:W-:Y:S01]  /*66b0*/  FFMA R28, R51.reuse, R30, R28 ;  /* 0x0000001e331c7223 */ /* 0x040fe2000000001c */
[----:B------:R-:W-:Y:S01]  /*66c0*/  FFMA R3, R40, R23, R14 ;  /* 0x0000001728037223 */ /* 0x000fe2000000000e */
[-C--:B------:R-:W-:Y:S01]  /*66d0*/  FFMA R8, R51, R10.reuse, R8 ;  /* 0x0000000a33087223 */ /* 0x080fe20000000008 */
[----:B------:R-:W-:Y:S01]  /*66e0*/  FFMA R50, R50, R10, R13 ;  /* 0x0000000a32327223 */ /* 0x000fe2000000000d */
[C---:B------:R-:W-:Y:S01]  /*66f0*/  FFMA R51, R40.reuse, R31, R15 ;  /* 0x0000001f28337223 */ /* 0x040fe2000000000f */
[C---:B------:R-:W-:Y:S01]  /*6700*/  FFMA R25, R41.reuse, R23, R22 ;  /* 0x0000001729197223 */ /* 0x040fe20000000016 */
[----:B------:R-:W5:Y:S01]  /*6710*/  LDS.128 R12, [R2+UR8+0x920] ;  /* 0x00092008020c7984 */ /* 0x000f620008000c00 */
[-C--:B------:R-:W-:Y:S01]  /*6720*/  FFMA R55, R40, R11.reuse, R50 ;  /* 0x0000000b28377223 */ /* 0x080fe20000000032 */
[C---:B------:R-:W-:Y:S01]  /*6730*/  FFMA R75, R41.reuse, R11, R8 ;  /* 0x0000000b294b7223 */ /* 0x040fe20000000008 */
[----:B------:R-:W-:Y:S01]  /*6740*/  FFMA R53, R41, R31, R28 ;  /* 0x0000001f29357223 */ /* 0x000fe2000000001c */
[----:B------:R-:W5:Y:S01]  /*6750*/  LDS.128 R8, [R2+UR8+0xd20] ;  /* 0x000d200802087984 */ /* 0x000f620008000c00 */
[C---:B-1----:R-:W-:Y:S01]  /*6760*/  FFMA R59, R16.reuse, R42, R59 ;  /* 0x0000002a103b7223 */ /* 0x042fe2000000003b */
[----:B------:R-:W-:Y:S01]  /*6770*/  FFMA R48, R16, R43, R48 ;  /* 0x0000002b10307223 */ /* 0x000fe20000000030 */
[----:B------:R-:W-:Y:S01]  /*6780*/  FFMA R16, R42, R32, R69 ;  /* 0x000000202a107223 */ /* 0x000fe20000000045 */
[----:B------:R-:W1:Y:S01]  /*6790*/  LDS.128 R28, [R2+UR8+0x9a0] ;  /* 0x0009a008021c7984 */ /* 0x000e620008000c00 */
[C---:B------:R-:W-:Y:S01]  /*67a0*/  FFMA R59, R44.reuse, R17, R59 ;  /* 0x000000112c3b7223 */ /* 0x040fe2000000003b */
[----:B------:R-:W-:Y:S01]  /*67b0*/  FFMA R23, R17, R45, R48 ;  /* 0x0000002d11177223 */ /* 0x000fe20000000030 */
[----:B------:R-:W-:Y:S01]  /*67c0*/  FFMA R17, R44, R33, R16 ;  /* 0x000000212c117223 */ /* 0x000fe20000000010 */
[----:B------:R-:W-:Y:S01]  /*67d0*/  FFMA R32, R32, R43, R73 ;  /* 0x0000002b20207223 */ /* 0x000fe20000000049 */
[----:B------:R-:W-:Y:S02]  /*67e0*/  LDS.64 R26, [R24+UR6+0x2d00] ;  /* 0x002d0006181a7984 */ /* 0x000fe40008000a00 */
[C---:B----4-:R-:W-:Y:S01]  /*67f0*/  FFMA R16, R46.reuse, R34, R17 ;  /* 0x000000222e107223 */ /* 0x050fe20000000011 */
[----:B------:R-:W-:Y:S01]  /*6800*/  FFMA R59, R46, R18, R59 ;  /* 0x000000122e3b7223 */ /* 0x000fe2000000003b */
[----:B------:R-:W-:Y:S01]  /*6810*/  FFMA R50, R18, R47, R23 ;  /* 0x0000002f12327223 */ /* 0x000fe20000000017 */
[----:B------:R-:W-:Y:S01]  /*6820*/  FFMA R33, R33, R45, R32 ;  /* 0x0000002d21217223 */ /* 0x000fe20000000020 */
[----:B------:R-:W-:Y:S01]  /*6830*/  LDS.64 R48, [R24+UR6+0x2e00] ;  /* 0x002e000618307984 */ /* 0x000fe20008000a00 */
[----:B--2---:R-:W-:Y:S01]  /*6840*/  FFMA R22, R42, R4, R61 ;  /* 0x000000042a167223 */ /* 0x004fe2000000003d */
[----:B------:R-:W-:-:S02]  /*6850*/  FFMA R4, R4, R43, R65 ;  /* 0x0000002b04047223 */ /* 0x000fc40000000041 */
[----:B------:R-:W-:Y:S01]  /*6860*/  LDS.64 R40, [R24+UR6+0x2f00] ;  /* 0x002f000618287984 */ /* 0x000fe20008000a00 */
[----:B------:R-:W-:Y:S01]  /*6870*/  FFMA R34, R34, R47, R33 ;  /* 0x0000002f22227223 */ /* 0x000fe20000000021 */
[----:B---3--:R-:W-:Y:S01]  /*6880*/  FFMA R67, R42, R36, R67 ;  /* 0x000000242a437223 */ /* 0x008fe20000000043 */
[----:B------:R-:W-:Y:S01]  /*6890*/  FFMA R36, R36, R43, R71 ;  /* 0x0000002b24247223 */ /* 0x000fe20000000047 */
[-C--:B------:R-:W-:Y:S01]  /*68a0*/  FFMA R23, R44, R5.reuse, R22 ;  /* 0x000000052c177223 */ /* 0x080fe20000000016 */
[----:B------:R-:W-:Y:S01]  /*68b0*/  FFMA R4, R45, R5, R4 ;  /* 0x000000052d047223 */ /* 0x000fe20000000004 */
[C---:B-----5:R-:W-:Y:S01]  /*68c0*/  FFMA R59, R20.reuse, R19, R59 ;  /* 0x00000013143b7223 */ /* 0x060fe2000000003b */
[----:B------:R-:W-:Y:S01]  /*68d0*/  FFMA R50, R19, R21, R50 ;  /* 0x0000001513327223 */ /* 0x000fe20000000032 */
[----:B------:R-:W-:Y:S01]  /*68e0*/  FFMA R69, R20, R35, R16 ;  /* 0x0000002314457223 */ /* 0x000fe20000000010 */
[-C--:B------:R-:W-:Y:S01]  /*68f0*/  FFMA R36, R45, R37.reuse, R36 ;  /* 0x000000252d247223 */ /* 0x080fe20000000024 */
[----:B------:R-:W2:Y:S01]  /*6900*/  LDS.128 R16, [R2+UR8+0xda0] ;  /* 0x000da00802107984 */ /* 0x000ea20008000c00 */
[----:B------:R-:W-:Y:S01]  /*6910*/  FFMA R67, R44, R37, R67 ;  /* 0x000000252c437223 */ /* 0x000fe20000000043 */
[CC--:B------:R-:W-:Y:S01]  /*6920*/  FFMA R22, R46.reuse, R6.reuse, R23 ;  /* 0x000000062e167223 */ /* 0x0c0fe20000000017 */
[C---:B------:R-:W-:Y:S01]  /*6930*/  FFMA R4, R47.reuse, R6, R4 ;  /* 0x000000062f047223 */ /* 0x040fe20000000004 */
[-C--:B------:R-:W-:Y:S01]  /*6940*/  FFMA R36, R47, R38.reuse, R36 ;  /* 0x000000262f247223 */ /* 0x080fe20000000024 */
[----:B------:R-:W-:Y:S01]  /*6950*/  FFMA R67, R46, R38, R67 ;  /* 0x000000262e437223 */ /* 0x000fe20000000043 */
[----:B------:R-:W-:Y:S01]  /*6960*/  FFMA R57, R42, R12, R57 ;  /* 0x0000000c2a397223 */ /* 0x000fe20000000039 */
[----:B------:R-:W-:Y:S01]  /*6970*/  FFMA R32, R12, R43, R63 ;  /* 0x0000002b0c207223 */ /* 0x000fe2000000003f */
[CC--:B------:R-:W-:Y:S01]  /*6980*/  FFMA R61, R20.reuse, R7.reuse, R22 ;  /* 0x00000007143d7223 */ /* 0x0c0fe20000000016 */
[C---:B------:R-:W-:Y:S01]  /*6990*/  FFMA R65, R21.reuse, R7, R4 ;  /* 0x0000000715417223 */ /* 0x040fe20000000004 */
[-C--:B------:R-:W-:Y:S01]  /*69a0*/  FFMA R67, R20, R39.reuse, R67 ;  /* 0x0000002714437223 */ /* 0x080fe20000000043 */
[----:B------:R-:W-:Y:S01]  /*69b0*/  FFMA R71, R21, R39, R36 ;  /* 0x0000002715477223 */ /* 0x000fe20000000024 */
[----:B------:R-:W-:Y:S01]  /*69c0*/  LDS.64 R22, [R24+UR6+0x2c00] ;  /* 0x002c000618167984 */ /* 0x000fe20008000a00 */
[-C--:B------:R-:W-:Y:S01]  /*69d0*/  FFMA R57, R44, R13.reuse, R57 ;  /* 0x0000000d2c397223 */ /* 0x080fe20000000039 */
[----:B------:R-:W-:Y:S01]  /*69e0*/  FFMA R32, R45, R13, R32 ;  /* 0x0000000d2d207223 */ /* 0x000fe20000000020 */
[----:B------:R-:W-:Y:S01]  /*69f0*/  FFMA R12, R42, R8, R3 ;  /* 0x000000082a0c7223 */ /* 0x000fe20000000003 */
[----:B------:R-:W3:Y:S01]  /*6a00*/  LDS.128 R4, [R2+UR8+0x830] ;  /* 0x0008300802047984 */ /* 0x000ee20008000c00 */
[-C--:B------:R-:W-:Y:S01]  /*6a10*/  FFMA R57, R46, R14.reuse, R57 ;  /* 0x0000000e2e397223 */ /* 0x080fe20000000039 */
[----:B------:R-:W-:Y:S01]  /*6a20*/  FFMA R14, R47, R14, R32 ;  /* 0x0000000e2f0e7223 */ /* 0x000fe20000000020 */
[----:B------:R-:W-:Y:S01]  /*6a30*/  FFMA R3, R44, R9, R12 ;  /* 0x000000092c037223 */ /* 0x000fe2000000000c */
[----:B------:R-:W4:Y:S01]  /*6a40*/  LDS.128 R36, [R2+UR8+0xc30] ;  /* 0x000c300802247984 */ /* 0x000f220008000c00 */
[-C--:B------:R-:W-:Y:S01]  /*6a50*/  FFMA R57, R20, R15.reuse, R57 ;  /* 0x0000000f14397223 */ /* 0x080fe20000000039 */
[----:B------:R-:W-:Y:S01]  /*6a60*/  FFMA R63, R21, R15, R14 ;  /* 0x0000000f153f7223 */ /* 0x000fe2000000000e */
[----:B------:R-:W-:Y:S01]  /*6a70*/  FFMA R73, R35, R21, R34 ;  /* 0x0000001523497223 */ /* 0x000fe20000000022 */
[----:B------:R-:W5:Y:S01]  /*6a80*/  LDS.128 R12, [R2+UR8+0xcb0] ;  /* 0x000cb008020c7984 */ /* 0x000f620008000c00 */
[-C--:B------:R-:W-:Y:S01]  /*6a90*/  FFMA R8, R8, R43.reuse, R25 ;  /* 0x0000002b08087223 */ /* 0x080fe20000000019 */
[----:B-1----:R-:W-:Y:S01]  /*6aa0*/  FFMA R51, R42, R28, R51 ;  /* 0x0000001c2a337223 */ /* 0x002fe20000000033 */
[----:B------:R-:W-:Y:S01]  /*6ab0*/  FFMA R28, R28, R43, R53 ;  /* 0x0000002b1c1c7223 */ /* 0x000fe20000000035 */
[----:B------:R-:W1:Y:S01]  /*6ac0*/  LDS.128 R32, [R2+UR8+0x8b0] ;  /* 0x0008b00802207984 */ /* 0x000e620008000c00 */
[C---:B------:R-:W-:Y:S01]  /*6ad0*/  FFMA R8, R45.reuse, R9, R8 ;  /* 0x000000092d087223 */ /* 0x040fe20000000008 */
[-C--:B------:R-:W-:Y:S01]  /*6ae0*/  FFMA R51, R44, R29.reuse, R51 ;  /* 0x0000001d2c337223 */ /* 0x080fe20000000033 */
        /* <DEDUP_REMOVED lines=9> */
[----:B--2---:R-:W-:Y:S01]  /*6b80*/  FFMA R42, R42, R16, R55 ;  /* 0x000000102a2a7223 */ /* 0x004fe20000000037 */
[----:B------:R-:W-:Y:S01]  /*6b90*/  FFMA R16, R16, R43, R75 ;  /* 0x0000002b10107223 */ /* 0x000fe2000000004b */
[----:B------:R-:W2:Y:S02]  /*6ba0*/  LDS.128 R28, [R2+UR8+0x9b0] ;  /* 0x0009b008021c7984 */ /* 0x000ea40008000c00 */
[-C--:B------:R-:W-:Y:S01]  /*6bb0*/  FFMA R9, R44, R17.reuse, R42 ;  /* 0x000000112c097223 */ /* 0x080fe2000000002a */
[----:B------:R-:W-:Y:S01]  /*6bc0*/  FFMA R16, R45, R17, R16 ;  /* 0x000000112d107223 */ /* 0x000fe20000000010 */
[----:B------:R-:W-:Y:S02]  /*6bd0*/  LDS.64 R42, [R24+UR6+0x3100] ;  /* 0x00310006182a7984 */ /* 0x000fe40008000a00 */
[-C--:B------:R-:W-:Y:S01]  /*6be0*/  FFMA R46, R46, R18.reuse, R9 ;  /* 0x000000122e2e7223 */ /* 0x080fe20000000009 */
[----:B------:R-:W-:Y:S01]  /*6bf0*/  FFMA R16, R47, R18, R16 ;  /* 0x000000122f107223 */ /* 0x000fe20000000010 */
[----:B------:R-:W2:Y:S02]  /*6c00*/  LDS.128 R8, [R2+UR8+0x930] ;  /* 0x0009300802087984 */ /* 0x000ea40008000c00 */
[-C--:B------:R-:W-:Y:S01]  /*6c10*/  FFMA R55, R20, R19.reuse, R46 ;  /* 0x0000001314377223 */ /* 0x080fe2000000002e */
[----:B------:R-:W-:Y:S01]  /*6c20*/  FFMA R75, R21, R19, R16 ;  /* 0x00000013154b7223 */ /* 0x000fe20000000010 */
[----:B------:R-:W-:Y:S01]  /*6c30*/  LDS.64 R46, [R24+UR6+0x3200] ;  /* 0x00320006182e7984 */ /* 0x000fe20008000a00 */
[C---:B---3--:R-:W-:Y:S01]  /*6c40*/  FFMA R59, R4.reuse, R22, R59 ;  /* 0x00000016043b7223 */ /* 0x048fe2000000003b */
[----:B------:R-:W-:-:S02]  /*6c50*/  FFMA R50, R4, R23, R50 ;  /* 0x0000001704327223 */ /* 0x000fc40000000032 */
[----:B------:R-:W3:Y:S01]  /*6c60*/  LDS.128 R16, [R2+UR8+0xd30] ;  /* 0x000d300802107984 */ /* 0x000ee20008000c00 */
[----:B----4-:R-:W-:Y:S01]  /*6c70*/  FFMA R4, R22, R36, R69 ;  /* 0x0000002416047223 */ /* 0x010fe20000000045 */
[----:B------:R-:W-:Y:S01]  /*6c80*/  FFMA R59, R26, R5, R59 ;  /* 0x000000051a3b7223 */ /* 0x000fe2000000003b */
[----:B------:R-:W-:Y:S01]  /*6c90*/  FFMA R21, R5, R27, R50 ;  /* 0x0000001b05157223 */ /* 0x000fe20000000032 */
[----:B------:R-:W-:Y:S01]  /*6ca0*/  FFMA R36, R36, R23, R73 ;  /* 0x0000001724247223 */ /* 0x000fe20000000049 */
[----:B------:R-:W-:Y:S01]  /*6cb0*/  FFMA R5, R26, R37, R4 ;  /* 0x000000251a057223 */ /* 0x000fe20000000004 */
[----:B------:R-:W-:Y:S01]  /*6cc0*/  FFMA R59, R48, R6, R59 ;  /* 0x00000006303b7223 */ /* 0x000fe2000000003b */
[----:B------:R-:W-:Y:S01]  /*6cd0*/  FFMA R50, R6, R49, R21 ;  /* 0x0000003106327223 */ /* 0x000fe20000000015 */
[----:B-----5:R-:W-:Y:S01]  /*6ce0*/  FFMA R20, R22, R12, R61 ;  /* 0x0000000c16147223 */ /* 0x020fe2000000003d */
[----:B------:R-:W-:Y:S01]  /*6cf0*/  FFMA R4, R48, R38, R5 ;  /* 0x0000002630047223 */ /* 0x000fe20000000005 */
[----:B------:R-:W-:Y:S01]  /*6d00*/  FFMA R12, R12, R23, R65 ;  /* 0x000000170c0c7223 */ /* 0x000fe20000000041 */
[C---:B------:R-:W-:Y:S01]  /*6d10*/  FFMA R59, R40.reuse, R7, R59 ;  /* 0x00000007283b7223 */ /* 0x040fe2000000003b */
[----:B------:R-:W-:Y:S01]  /*6d20*/  FFMA R50, R7, R41, R50 ;  /* 0x0000002907327223 */ /* 0x000fe20000000032 */
[----:B------:R-:W-:Y:S01]  /*6d30*/  FFMA R69, R40, R39, R4 ;  /* 0x0000002728457223 */ /* 0x000fe20000000004 */
[-C--:B------:R-:W-:Y:S01]  /*6d40*/  FFMA R21, R26, R13.reuse, R20 ;  /* 0x0000000d1a157223 */ /* 0x080fe20000000014 */
[----:B------:R-:W4:Y:S01]  /*6d50*/  LDS.128 R4, [R2+UR8+0xdb0] ;  /* 0x000db00802047984 */ /* 0x000f220008000c00 */
[----:B------:R-:W-:Y:S01]  /*6d60*/  FFMA R12, R27, R13, R12 ;  /* 0x0000000d1b0c7223 */ /* 0x000fe2000000000c */
[----:B------:R-:W-:Y:S01]  /*6d70*/  FFMA R37, R37, R27, R36 ;  /* 0x0000001b25257223 */ /* 0x000fe20000000024 */
[----:B------:R-:W-:Y:S01]  /*6d80*/  FFMA R20, R48, R14, R21 ;  /* 0x0000000e30147223 */ /* 0x000fe20000000015 */
[----:B-1----:R-:W-:Y:S01]  /*6d90*/  FFMA R67, R22, R32, R67 ;  /* 0x0000002016437223 */ /* 0x002fe20000000043 */
[----:B------:R-:W-:Y:S01]  /*6da0*/  FFMA R12, R49, R14, R12 ;  /* 0x0000000e310c7223 */ /* 0x000fe2000000000c */
[----:B------:R-:W-:Y:S01]  /*6db0*/  FFMA R38, R38, R49, R37 ;  /* 0x0000003126267223 */ /* 0x000fe20000000025 */
[----:B------:R-:W-:Y:S01]  /*6dc0*/  FFMA R61, R40, R15, R20 ;  /* 0x0000000f283d7223 */ /* 0x000fe20000000014 */
[----:B------:R-:W-:Y:S01]  /*6dd0*/  FFMA R32, R32, R23, R71 ;  /* 0x0000001720207223 */ /* 0x000fe20000000047 */
[----:B------:R-:W-:Y:S01]  /*6de0*/  FFMA R65, R41, R15, R12 ;  /* 0x0000000f29417223 */ /* 0x000fe2000000000c */
[----:B------:R-:W-:Y:S01]  /*6df0*/  FFMA R73, R39, R41, R38 ;  /* 0x0000002927497223 */ /* 0x000fe20000000026 */
[----:B------:R-:W-:Y:S01]  /*6e00*/  LDS.64 R20, [R24+UR6+0x3000] ;  /* 0x0030000618147984 */ /* 0x000fe20008000a00 */
[-C--:B------:R-:W-:Y:S01]  /*6e10*/  FFMA R32, R27, R33.reuse, R32 ;  /* 0x000000211b207223 */ /* 0x080fe20000000020 */
[----:B------:R-:W-:Y:S01]  /*6e20*/  FFMA R67, R26, R33, R67 ;  /* 0x000000211a437223 */ /* 0x000fe20000000043 */
[C---:B--2---:R-:W-:Y:S01]  /*6e30*/  FFMA R51, R22.reuse, R28, R51 ;  /* 0x0000001c16337223 */ /* 0x044fe20000000033 */
[----:B------:R-:W1:Y:S01]  /*6e40*/  LDS.128 R12, [R2+UR8+0x840] ;  /* 0x00084008020c7984 */ /* 0x000e620008000c00 */
[----:B------:R-:W-:Y:S01]  /*6e50*/  FFMA R32, R49, R34, R32 ;  /* 0x0000002231207223 */ /* 0x000fe20000000020 */
[----:B------:R-:W-:Y:S01]  /*6e60*/  FFMA R57, R22, R8, R57 ;  /* 0x0000000816397223 */ /* 0x000fe20000000039 */
[----:B------:R-:W-:Y:S01]  /*6e70*/  FFMA R67, R48, R34, R67 ;  /* 0x0000002230437223 */ /* 0x000fe20000000043 */
[----:B------:R-:W2:Y:S01]  /*6e80*/  LDS.128 R36, [R2+UR8+0xc40] ;  /* 0x000c400802247984 */ /* 0x000ea20008000c00 */
[----:B------:R-:W-:Y:S01]  /*6e90*/  FFMA R71, R41, R35, R32 ;  /* 0x0000002329477223 */ /* 0x000fe20000000020 */
[----:B------:R-:W-:Y:S01]  /*6ea0*/  FFMA R32, R8, R23, R63 ;  /* 0x0000001708207223 */ /* 0x000fe2000000003f */
[-C--:B------:R-:W-:Y:S01]  /*6eb0*/  FFMA R57, R26, R9.reuse, R57 ;  /* 0x000000091a397223 */ /* 0x080fe20000000039 */
[----:B------:R-:W5:Y:S01]  /*6ec0*/  LDS.64 R44, [R24+UR6+0x3300] ;  /* 0x00330006182c7984 */ /* 0x000f620008000a00 */
[----:B---3--:R-:W-:Y:S01]  /*6ed0*/  FFMA R8, R22, R16, R3 ;  /* 0x0000001016087223 */ /* 0x008fe20000000003 */
[----:B------:R-:W-:Y:S01]  /*6ee0*/  FFMA R32, R27, R9, R32 ;  /* 0x000000091b207223 */ /* 0x000fe20000000020 */
[-C--:B------:R-:W-:Y:S01]  /*6ef0*/  FFMA R57, R48, R10.reuse, R57 ;  /* 0x0000000a30397223 */ /* 0x080fe20000000039 */
[----:B------:R-:W-:Y:S01]  /*6f00*/  FFMA R67, R40, R35, R67 ;  /* 0x0000002328437223 */ /* 0x000fe20000000043 */
[----:B------:R-:W-:Y:S01]  /*6f10*/  FFMA R16, R16, R23, R25 ;  /* 0x0000001710107223 */ /* 0x000fe20000000019 */
[----:B------:R-:W-:Y:S01]  /*6f20*/  FFMA R10, R49, R10, R32 ;  /* 0x0000000a310a7223 */ /* 0x000fe20000000020 */
[-C--:B------:R-:W-:Y:S01]  /*6f30*/  FFMA R3, R26, R17.reuse, R8 ;  /* 0x000000111a037223 */ /* 0x080fe20000000008 */
[----:B------:R-:W3:Y:S01]  /*6f40*/  LDS.128 R32, [R2+UR8+0x8c0] ;  /* 0x0008c00802207984 */ /* 0x000ee20008000c00 */
[----:B------:R-:W-:Y:S01]  /*6f50*/  FFMA R16, R27, R17, R16 ;  /* 0x000000111b107223 */ /* 0x000fe20000000010 */
[-C--:B------:R-:W-:Y:S01]  /*6f60*/  FFMA R57, R40, R11.reuse, R57 ;  /* 0x0000000b28397223 */ /* 0x080fe20000000039 */
[----:B------:R-:W-:Y:S01]  /*6f70*/  FFMA R63, R41, R11, R10 ;  /* 0x0000000b293f7223 */ /* 0x000fe2000000000a */
[----:B------:R-:W-:Y:S01]  /*6f80*/  FFMA R51, R26, R29, R51 ;  /* 0x0000001d1a337223 */ /* 0x000fe20000000033 */
[----:B------:R-:W3:Y:S01]  /*6f90*/  LDS.128 R8, [R2+UR8+0xcc0] ;  /* 0x000cc00802087984 */ /* 0x000ee20008000c00 */
[-C--:B------:R-:W-:Y:S01]  /*6fa0*/  FFMA R16, R49, R18.reuse, R16 ;  /* 0x0000001231107223 */ /* 0x080fe20000000010 */
[C---:B------:R-:W-:Y:S01]  /*6fb0*/  FFMA R52, R48.reuse, R18, R3 ;  /* 0x0000001230347223 */ /* 0x040fe20000000003 */
[----:B------:R-:W-:Y:S01]  /*6fc0*/  FFMA R51, R48, R30, R51 ;  /* 0x0000001e30337223 */ /* 0x000fe20000000033 */
[----:B----4-:R-:W-:Y:S01]  /*6fd0*/  FFMA R22, R22, R4, R55 ;  /* 0x0000000416167223 */ /* 0x010fe20000000037 */
[----:B------:R-:W-:Y:S01]  /*6fe0*/  FFMA R4, R4, R23, R75 ;  /* 0x0000001704047223 */ /* 0x000fe2000000004b */
[-C--:B------:R-:W-:Y:S01]  /*6ff0*/  FFMA R3, R40, R19.reuse, R52 ;  /* 0x0000001328037223 */ /* 0x080fe20000000034 */
[----:B------:R-:W-:Y:S01]  /*7000*/  FFMA R25, R41, R19, R16 ;  /* 0x0000001329197223 */ /* 0x000fe20000000010 */
[-C--:B------:R-:W-:Y:S01]  /*7010*/  FFMA R17, R26, R5.reuse, R22 ;  /* 0x000000051a117223 */ /* 0x080fe20000000016 */
[----:B------:R-:W-:Y:S01]  /*7020*/  FFMA R4, R27, R5, R4 ;  /* 0x000000051b047223 */ /* 0x000fe20000000004 */
[----:B------:R-:W-:Y:S01]  /*7030*/  FFMA R28, R28, R23, R53 ;  /* 0x000000171c1c7223 */ /* 0x000fe20000000035 */
[----:B------:R-:W-:Y:S01]  /*7040*/  FFMA R51, R40, R31, R51 ;  /* 0x0000001f28337223 */ /* 0x000fe20000000033 */
[-C--:B------:R-:W-:Y:S01]  /*7050*/  FFMA R48, R48, R6.reuse, R17 ;  /* 0x0000000630307223 */ /* 0x080fe20000000011 */
[----:B------:R-:W-:Y:S01]  /*7060*/  FFMA R4, R49, R6, R4 ;  /* 0x0000000631047223 */ /* 0x000fe20000000004 */
[----:B------:R-:W4:Y:S01]  /*7070*/  LDS.128 R16, [R2+UR8+0x940] ;  /* 0x0009400802107984 */ /* 0x000f220008000c00 */
[----:B------:R-:W-:Y:S01]  /*7080*/  FFMA R28, R27, R29, R28 ;  /* 0x0000001d1b1c7223 */ /* 0x000fe2000000001c */
[-C--:B------:R-:W-:Y:S01]  /*7090*/  FFMA R55, R40, R7.reuse, R48 ;  /* 0x0000000728377223 */ /* 0x080fe20000000030 */
[----:B------:R-:W-:Y:S01]  /*70a0*/  FFMA R75, R41, R7, R4 ;  /* 0x00000007294b7223 */ /* 0x000fe20000000004 */
[----:B------:R-:W-:Y:S01]  /*70b0*/  LDS.64 R26, [R24+UR6+0x3500] ;  /* 0x00350006181a7984 */ /* 0x000fe20008000a00 */
[C---:B-1----:R-:W-:Y:S01]  /*70c0*/  FFMA R59, R12.reuse, R20, R59 ;  /* 0x000000140c3b7223 */ /* 0x042fe2000000003b */
[----:B------:R-:W-:Y:S01]  /*70d0*/  FFMA R50, R12, R21, R50 ;  /* 0x000000150c327223 */ /* 0x000fe20000000032 */
[----:B------:R-:W-:Y:S01]  /*70e0*/  FFMA R28, R49, R30, R28 ;  /* 0x0000001e311c7223 */ /* 0x000fe2000000001c */
[----:B------:R-:W1:Y:S01]  /*70f0*/  LDS.128 R4, [R2+UR8+0xd40] ;  /* 0x000d400802047984 */ /* 0x000e620008000c00 */
[----:B--2---:R-:W-:Y:S01]  /*7100*/  FFMA R12, R20, R36, R69 ;  /* 0x00000024140c7223 */ /* 0x004fe20000000045 */
[C---:B------:R-:W-:Y:S01]  /*7110*/  FFMA R59, R42.reuse, R13, R59 ;  /* 0x0000000d2a3b7223 */ /* 0x040fe2000000003b */
[----:B------:R-:W-:Y:S01]  /*7120*/  FFMA R23, R13, R43, R50 ;  /* 0x0000002b0d177223 */ /* 0x000fe20000000032 */
[----:B------:R-:W-:Y:S01]  /*7130*/  FFMA R53, R41, R31, R28 ;  /* 0x0000001f29357223 */ /* 0x000fe2000000001c */
[----:B------:R-:W-:Y:S01]  /*7140*/  FFMA R13, R42, R37, R12 ;  /* 0x000000252a0d7223 */ /* 0x000fe2000000000c */
[----:B------:R-:W-:Y:S01]  /*7150*/  FFMA R59, R46, R14, R59 ;  /* 0x0000000e2e3b7223 */ /* 0x000fe2000000003b */
[----:B------:R-:W-:Y:S01]  /*7160*/  FFMA R50, R14, R47, R23 ;  /* 0x0000002f0e327223 */ /* 0x000fe20000000017 */
[----:B------:R-:W2:Y:S01]  /*7170*/  LDS.128 R28, [R2+UR8+0x9c0] ;  /* 0x0009c008021c7984 */ /* 0x000ea20008000c00 */
[----:B------:R-:W-:Y:S01]  /*7180*/  FFMA R12, R46, R38, R13 ;  /* 0x000000262e0c7223 */ /* 0x000fe2000000000d */
[----:B-----5:R-:W-:Y:S01]  /*7190*/  FFMA R59, R44, R15, R59 ;  /* 0x0000000f2c3b7223 */ /* 0x020fe2000000003b */
[----:B------:R-:W-:Y:S01]  /*71a0*/  FFMA R50, R15, R45, R50 ;  /* 0x0000002d0f327223 */ /* 0x000fe20000000032 */
[----:B------:R-:W-:Y:S01]  /*71b0*/  FFMA R36, R36, R21, R73 ;  /* 0x0000001524247223 */ /* 0x000fe20000000049 */
[----:B------:R-:W-:Y:S01]  /*71c0*/  FFMA R69, R44, R39, R12 ;  /* 0x000000272c457223 */ /* 0x000fe2000000000c */
[----:B---3--:R-:W-:Y:S01]  /*71d0*/  FFMA R67, R20, R32, R67 ;  /* 0x0000002014437223 */ /* 0x008fe20000000043 */
[----:B------:R-:W3:Y:S01]  /*71e0*/  LDS.128 R12, [R2+UR8+0xdc0] ;  /* 0x000dc008020c7984 */ /* 0x000ee20008000c00 */
[----:B------:R-:W-:Y:S01]  /*71f0*/  FFMA R32, R32, R21, R71 ;  /* 0x0000001520207223 */ /* 0x000fe20000000047 */
[----:B------:R-:W-:Y:S01]  /*7200*/  FFMA R37, R37, R43, R36 ;  /* 0x0000002b25257223 */ /* 0x000fe20000000024 */
[----:B------:R-:W-:Y:S01]  /*7210*/  FFMA R22, R20, R8, R61 ;  /* 0x0000000814167223 */ /* 0x000fe2000000003d */
[----:B------:R-:W-:Y:S01]  /*7220*/  FFMA R8, R8, R21, R65 ;  /* 0x0000001508087223 */ /* 0x000fe20000000041 */
[C---:B------:R-:W-:Y:S01]  /*7230*/  FFMA R32, R43.reuse, R33, R32 ;  /* 0x000000212b207223 */ /* 0x040fe20000000020 */
[----:B------:R-:W-:Y:S01]  /*7240*/  FFMA R38, R38, R47, R37 ;  /* 0x0000002f26267223 */ /* 0x000fe20000000025 */
[-C--:B------:R-:W-:Y:S01]  /*7250*/  FFMA R23, R42, R9.reuse, R22 ;  /* 0x000000092a177223 */ /* 0x080fe20000000016 */
[----:B------:R-:W-:Y:S01]  /*7260*/  FFMA R8, R43, R9, R8 ;  /* 0x000000092b087223 */ /* 0x000fe20000000008 */
[----:B------:R-:W-:Y:S01]  /*7270*/  FFMA R32, R47, R34, R32 ;  /* 0x000000222f207223 */ /* 0x000fe20000000020 */
[----:B------:R-:W-:Y:S01]  /*7280*/  FFMA R73, R39, R45, R38 ;  /* 0x0000002d27497223 */ /* 0x000fe20000000026 */
[-C--:B------:R-:W-:Y:S01]  /*7290*/  FFMA R22, R46, R10.reuse, R23 ;  /* 0x0000000a2e167223 */ /* 0x080fe20000000017 */
[----:B------:R-:W-:Y:S01]  /*72a0*/  FFMA R8, R47, R10, R8 ;  /* 0x0000000a2f087223 */ /* 0x000fe20000000008 */
[C---:B------:R-:W-:Y:S01]  /*72b0*/  FFMA R71, R45.reuse, R35, R32 ;  /* 0x000000232d477223 */ /* 0x040fe20000000020 */
[----:B------:R-:W-:Y:S01]  /*72c0*/  LDS.128 R36, [R2+UR8+0xc50] ;  /* 0x000c500802247984 */ /* 0x000fe20008000c00 */
[-C--:B------:R-:W-:Y:S01]  /*72d0*/  FFMA R61, R44, R11.reuse, R22 ;  /* 0x0000000b2c3d7223 */ /* 0x080fe20000000016 */
[----:B------:R-:W-:Y:S01]  /*72e0*/  FFMA R65, R45, R11, R8 ;  /* 0x0000000b2d417223 */ /* 0x000fe20000000008 */
[----:B----4-:R-:W-:Y:S01]  /*72f0*/  FFMA R57, R20, R16, R57 ;  /* 0x0000001014397223 */ /* 0x010fe20000000039 */
[----:B------:R-:W-:Y:S01]  /*7300*/  FFMA R32, R16, R21, R63 ;  /* 0x0000001510207223 */ /* 0x000fe2000000003f */
[----:B------:R-:W-:Y:S01]  /*7310*/  LDS.64 R22, [R24+UR6+0x3400] ;  /* 0x0034000618167984 */ /* 0x000fe20008000a00 */
[C---:B------:R-:W-:Y:S01]  /*7320*/  FFMA R67, R42.reuse, R33, R67 ;  /* 0x000000212a437223 */ /* 0x040fe20000000043 */
[-C--:B------:R-:W-:Y:S01]  /*7330*/  FFMA R57, R42, R17.reuse, R57 ;  /* 0x000000112a397223 */ /* 0x080fe20000000039 */
[----:B------:R-:W-:Y:S01]  /*7340*/  FFMA R32, R43, R17, R32 ;  /* 0x000000112b207223 */ /* 0x000fe20000000020 */
[----:B------:R-:W4:Y:S01]  /*7350*/  LDS.128 R8, [R2+UR8+0x850] ;  /* 0x0008500802087984 */ /* 0x000f220008000c00 */
[C---:B------:R-:W-:Y:S01]  /*7360*/  FFMA R67, R46.reuse, R34, R67 ;  /* 0x000000222e437223 */ /* 0x040fe20000000043 */
[----:B------:R-:W-:Y:S01]  /*7370*/  FFMA R57, R46, R18, R57 ;  /* 0x000000122e397223 */ /* 0x000fe20000000039 */
[----:B-1----:R-:W-:Y:S01]  /*7380*/  FFMA R16, R20, R4, R3 ;  /* 0x0000000414107223 */ /* 0x002fe20000000003 */
[----:B------:R-:W-:Y:S01]  /*7390*/  FFMA R18, R47, R18, R32 ;  /* 0x000000122f127223 */ /* 0x000fe20000000020 */
[----:B------:R-:W1:Y:S01]  /*73a0*/  LDS.64 R40, [R24+UR6+0x3600] ;  /* 0x0036000618287984 */ /* 0x000e620008000a00 */
[----:B------:R-:W-:Y:S01]  /*73b0*/  FFMA R57, R44, R19, R57 ;  /* 0x000000132c397223 */ /* 0x000fe20000000039 */
[----:B------:R-:W-:Y:S01]  /*73c0*/  FFMA R3, R42, R5, R16 ;  /* 0x000000052a037223 */ /* 0x000fe20000000010 */
[----:B------:R-:W-:Y:S01]  /*73d0*/  FFMA R63, R45, R19, R18 ;  /* 0x000000132d3f7223 */ /* 0x000fe20000000012 */
[----:B------:R-:W-:Y:S01]  /*73e0*/  FFMA R4, R4, R21, R25 ;  /* 0x0000001504047223 */ /* 0x000fe20000000019 */
[----:B------:R-:W5:Y:S01]  /*73f0*/  LDS.128 R16, [R2+UR8+0xcd0] ;  /* 0x000cd00802107984 */ /* 0x000f620008000c00 */
[----:B--2---:R-:W-:Y:S01]  /*7400*/  FFMA R51, R20, R28, R51 ;  /* 0x0000001c14337223 */ /* 0x004fe20000000033 */
[----:B------:R-:W-:Y:S01]  /*7410*/  FFMA R52, R46, R6, R3 ;  /* 0x000000062e347223 */ /* 0x000fe20000000003 */
[----:B------:R-:W-:Y:S01]  /*7420*/  FFMA R4, R43, R5, R4 ;  /* 0x000000052b047223 */ /* 0x000fe20000000004 */
[----:B------:R-:W2:Y:S01]  /*7430*/  LDS.64 R48, [R24+UR6+0x3700] ;  /* 0x0037000618307984 */ /* 0x000ea20008000a00 */
[----:B------:R-:W-:Y:S01]  /*7440*/  FFMA R51, R42, R29, R51 ;  /* 0x0000001d2a337223 */ /* 0x000fe20000000033 */
[----:B------:R-:W-:Y:S01]  /*7450*/  FFMA R3, R44, R7, R52 ;  /* 0x000000072c037223 */ /* 0x000fe20000000034 */
[----:B---3--:R-:W-:Y:S01]  /*7460*/  FFMA R20, R20, R12, R55 ;  /* 0x0000000c14147223 */ /* 0x008fe20000000037 */
[----:B------:R-:W-:Y:S01]  /*7470*/  FFMA R12, R12, R21, R75 ;  /* 0x000000150c0c7223 */ /* 0x000fe2000000004b */
[----:B------:R-:W-:Y:S01]  /*7480*/  FFMA R4, R47, R6, R4 ;  /* 0x000000062f047223 */ /* 0x000fe20000000004 */
[----:B------:R-:W-:Y:S01]  /*7490*/  FFMA R51, R46, R30, R51 ;  /* 0x0000001e2e337223 */ /* 0x000fe20000000033 */
[-C--:B------:R-:W-:Y:S01]  /*74a0*/  FFMA R5, R42, R13.reuse, R20 ;  /* 0x0000000d2a057223 */ /* 0x080fe20000000014 */
[----:B------:R-:W-:Y:S01]  /*74b0*/  FFMA R12, R43, R13, R12 ;  /* 0x0000000d2b0c7223 */ /* 0x000fe2000000000c */
[----:B------:R-:W-:Y:S01]  /*74c0*/  FFMA R25, R45, R7, R4 ;  /* 0x000000072d197223 */ /* 0x000fe20000000004 */
[----:B------:R-:W-:Y:S01]  /*74d0*/  FFMA R28, R28, R21, R53 ;  /* 0x000000151c1c7223 */ /* 0x000fe20000000035 */
[-C--:B------:R-:W-:Y:S01]  /*74e0*/  FFMA R46, R46, R14.reuse, R5 ;  /* 0x0000000e2e2e7223 */ /* 0x080fe20000000005 */
[----:B------:R-:W-:Y:S01]  /*74f0*/  FFMA R12, R47, R14, R12 ;  /* 0x0000000e2f0c7223 */ /* 0x000fe2000000000c */
[----:B------:R-:W3:Y:S01]  /*7500*/  LDS.128 R4, [R2+UR8+0x950] ;  /* 0x0009500802047984 */ /* 0x000ee20008000c00 */
[C---:B------:R-:W-:Y:S01]  /*7510*/  FFMA R67, R44.reuse, R35, R67 ;  /* 0x000000232c437223 */ /* 0x040fe20000000043 */
[-C--:B------:R-:W-:Y:S01]  /*7520*/  FFMA R53, R44, R15.reuse, R46 ;  /* 0x0000000f2c357223 */ /* 0x080fe2000000002e */
[----:B------:R-:W-:Y:S01]  /*7530*/  FFMA R75, R45, R15, R12 ;  /* 0x0000000f2d4b7223 */ /* 0x000fe2000000000c */
[----:B------:R-:W3:Y:S01]  /*7540*/  LDS.128 R32, [R2+UR8+0x8d0] ;  /* 0x0008d00802207984 */ /* 0x000ee20008000c00 */
[----:B------:R-:W-:-:S03]  /*7550*/  FFMA R28, R43, R29, R28 ;  /* 0x0000001d2b1c7223 */ /* 0x000fc6000000001c */
[----:B------:R-:W3:Y:S01]  /*7560*/  LDS.128 R12, [R2+UR8+0xd50] ;  /* 0x000d5008020c7984 */ /* 0x000ee20008000c00 */
[----:B------:R-:W-:Y:S01]  /*7570*/  FFMA R28, R47, R30, R28 ;  /* 0x0000001e2f1c7223 */ /* 0x000fe2000000001c */
[----:B------:R-:W-:Y:S02]  /*7580*/  FFMA R47, R44, R31, R51 ;  /* 0x0000001f2c2f7223 */ /* 0x000fe40000000033 */
[----:B------:R-:W-:Y:S01]  /*7590*/  LDS.64 R42, [R24+UR6+0x3900] ;  /* 0x00390006182a7984 */ /* 0x000fe20008000a00 */
[C---:B----4-:R-:W-:Y:S01]  /*75a0*/  FFMA R59, R8.reuse, R22, R59 ;  /* 0x00000016083b7223 */ /* 0x050fe2000000003b */
[----:B------:R-:W-:Y:S01]  /*75b0*/  FFMA R50, R8, R23, R50 ;  /* 0x0000001708327223 */ /* 0x000fe20000000032 */
[----:B------:R-:W-:Y:S01]  /*75c0*/  FFMA R8, R22, R36, R69 ;  /* 0x0000002416087223 */ /* 0x000fe20000000045 */
[----:B------:R-:W-:Y:S01]  /*75d0*/  FFMA R51, R45, R31, R28 ;  /* 0x0000001f2d337223 */ /* 0x000fe2000000001c */
[C---:B------:R-:W-:Y:S01]  /*75e0*/  FFMA R59, R26.reuse, R9, R59 ;  /* 0x000000091a3b7223 */ /* 0x040fe2000000003b */
[----:B------:R-:W-:Y:S01]  /*75f0*/  FFMA R21, R9, R27, R50 ;  /* 0x0000001b09157223 */ /* 0x000fe20000000032 */
[----:B------:R-:W-:Y:S01]  /*7600*/  FFMA R9, R26, R37, R8 ;  /* 0x000000251a097223 */ /* 0x000fe20000000008 */
[----:B------:R-:W-:Y:S01]  /*7610*/  FFMA R36, R36, R23, R73 ;  /* 0x0000001724247223 */ /* 0x000fe20000000049 */
[----:B-1----:R-:W-:Y:S01]  /*7620*/  FFMA R59, R40, R10, R59 ;  /* 0x0000000a283b7223 */ /* 0x002fe2000000003b */
[----:B------:R-:W-:Y:S01]  /*7630*/  FFMA R46, R10, R41, R21 ;  /* 0x000000290a2e7223 */ /* 0x000fe20000000015 */
[----:B-----5:R-:W-:Y:S01]  /*7640*/  FFMA R20, R22, R16, R61 ;  /* 0x0000001016147223 */ /* 0x020fe2000000003d */
[----:B------:R-:W-:Y:S01]  /*7650*/  FFMA R8, R40, R38, R9 ;  /* 0x0000002628087223 */ /* 0x000fe20000000009 */
[----:B------:R-:W-:Y:S01]  /*7660*/  FFMA R16, R16, R23, R65 ;  /* 0x0000001710107223 */ /* 0x000fe20000000041 */
[----:B------:R-:W1:Y:S01]  /*7670*/  LDS.128 R28, [R2+UR8+0x9d0] ;  /* 0x0009d008021c7984 */ /* 0x000e620008000c00 */
[----:B------:R-:W-:Y:S01]  /*7680*/  FFMA R21, R26, R17, R20 ;  /* 0x000000111a157223 */ /* 0x000fe20000000014 */
[C---:B--2---:R-:W-:Y:S01]  /*7690*/  FFMA R69, R48.reuse, R11, R59 ;  /* 0x0000000b30457223 */ /* 0x044fe2000000003b */
[----:B------:R-:W-:Y:S01]  /*76a0*/  FFMA R16, R27, R17, R16 ;  /* 0x000000111b107223 */ /* 0x000fe20000000010 */
[----:B------:R-:W-:Y:S01]  /*76b0*/  FFMA R46, R11, R49, R46 ;  /* 0x000000310b2e7223 */ /* 0x000fe2000000002e */
[----:B------:R-:W-:Y:S01]  /*76c0*/  FFMA R73, R48, R39, R8 ;  /* 0x0000002730497223 */ /* 0x000fe20000000008 */
[-C--:B------:R-:W-:Y:S01]  /*76d0*/  FFMA R20, R40, R18.reuse, R21 ;  /* 0x0000001228147223 */ /* 0x080fe20000000015 */
[----:B------:R-:W2:Y:S01]  /*76e0*/  LDS.128 R8, [R2+UR8+0xdd0] ;  /* 0x000dd00802087984 */ /* 0x000ea20008000c00 */
[----:B------:R-:W-:Y:S01]  /*76f0*/  FFMA R16, R41, R18, R16 ;  /* 0x0000001229107223 */ /* 0x000fe20000000010 */
[----:B------:R-:W-:Y:S01]  /*7700*/  FFMA R37, R37, R27, R36 ;  /* 0x0000001b25257223 */ /* 0x000fe20000000024 */
[-C--:B------:R-:W-:Y:S01]  /*7710*/  FFMA R59, R48, R19.reuse, R20 ;  /* 0x00000013303b7223 */ /* 0x080fe20000000014 */
[----:B------:R-:W-:Y:S01]  /*7720*/  LDS.64 R44, [R24+UR6+0x3a00] ;  /* 0x003a0006182c7984 */ /* 0x000fe20008000a00 */
[----:B------:R-:W-:Y:S01]  /*7730*/  FFMA R61, R49, R19, R16 ;  /* 0x00000013313d7223 */ /* 0x000fe20000000010 */
[----:B------:R-:W-:Y:S01]  /*7740*/  FFMA R38, R38, R41, R37 ;  /* 0x0000002926267223 */ /* 0x000fe20000000025 */
[----:B---3--:R-:W-:Y:S01]  /*7750*/  FFMA R57, R22, R4, R57 ;  /* 0x0000000416397223 */ /* 0x008fe20000000039 */
[----:B------:R-:W-:Y:S01]  /*7760*/  LDS.64 R20, [R24+UR6+0x3800] ;  /* 0x0038000618147984 */ /* 0x000fe20008000a00 */
[----:B------:R-:W-:Y:S01]  /*7770*/  FFMA R36, R4, R23, R63 ;  /* 0x0000001704247223 */ /* 0x000fe2000000003f */
[----:B------:R-:W-:Y:S01]  /*7780*/  FFMA R77, R39, R49, R38 ;  /* 0x00000031274d7223 */ /* 0x000fe20000000026 */
[----:B------:R-:W-:Y:S01]  /*7790*/  FFMA R67, R22, R32, R67 ;  /* 0x0000002016437223 */ /* 0x000fe20000000043 */
[----:B------:R-:W3:Y:S01]  /*77a0*/  LDS.128 R16, [R2+UR8+0x860] ;  /* 0x0008600802107984 */ /* 0x000ee20008000c00 */
[----:B------:R-:W-:Y:S01]  /*77b0*/  FFMA R32, R32, R23, R71 ;  /* 0x0000001720207223 */ /* 0x000fe20000000047 */
[----:B------:R-:W-:Y:S01]  /*77c0*/  FFMA R57, R26, R5, R57 ;  /* 0x000000051a397223 */ /* 0x000fe20000000039 */
[----:B------:R-:W-:Y:S01]  /*77d0*/  FFMA R4, R22, R12, R3 ;  /* 0x0000000c16047223 */ /* 0x000fe20000000003 */
[----:B------:R-:W-:Y:S01]  /*77e0*/  FFMA R12, R12, R23, R25 ;  /* 0x000000170c0c7223 */ /* 0x000fe20000000019 */
[C---:B------:R-:W-:Y:S01]  /*77f0*/  FFMA R36, R27.reuse, R5, R36 ;  /* 0x000000051b247223 */ /* 0x040fe20000000024 */
[C---:B------:R-:W-:Y:S01]  /*7800*/  FFMA R32, R27.reuse, R33, R32 ;  /* 0x000000211b207223 */ /* 0x040fe20000000020 */
[CC--:B------:R-:W-:Y:S01]  /*7810*/  FFMA R3, R26.reuse, R13.reuse, R4 ;  /* 0x0000000d1a037223 */ /* 0x0c0fe20000000004 */
[----:B------:R-:W-:Y:S01]  /*7820*/  FFMA R4, R27, R13, R12 ;  /* 0x0000000d1b047223 */ /* 0x000fe2000000000c */
[----:B------:R-:W-:Y:S01]  /*7830*/  FFMA R67, R26, R33, R67 ;  /* 0x000000211a437223 */ /* 0x000fe20000000043 */
[CC--:B------:R-:W-:Y:S01]  /*7840*/  FFMA R57, R40.reuse, R6.reuse, R57 ;  /* 0x0000000628397223 */ /* 0x0c0fe20000000039 */
[C---:B------:R-:W-:Y:S01]  /*7850*/  FFMA R50, R41.reuse, R6, R36 ;  /* 0x0000000629327223 */ /* 0x040fe20000000024 */
[CC--:B------:R-:W-:Y:S01]  /*7860*/  FFMA R6, R40.reuse, R14.reuse, R3 ;  /* 0x0000000e28067223 */ /* 0x0c0fe20000000003 */
[C---:B------:R-:W-:Y:S01]  /*7870*/  FFMA R4, R41.reuse, R14, R4 ;  /* 0x0000000e29047223 */ /* 0x040fe20000000004 */
[-C--:B------:R-:W-:Y:S01]  /*7880*/  FFMA R32, R41, R34.reuse, R32 ;  /* 0x0000002229207223 */ /* 0x080fe20000000020 */
[----:B------:R-:W-:Y:S01]  /*7890*/  FFMA R65, R40, R34, R67 ;  /* 0x0000002228417223 */ /* 0x000fe20000000043 */
[----:B------:R-:W4:Y:S01]  /*78a0*/  LDS.64 R12, [R24+UR6+0x3b00] ;  /* 0x003b0006180c7984 */ /* 0x000f220008000a00 */
[CC--:B------:R-:W-:Y:S01]  /*78b0*/  FFMA R3, R48.reuse, R7.reuse, R57 ;  /* 0x0000000730037223 */ /* 0x0c0fe20000000039 */
[C---:B------:R-:W-:Y:S01]  /*78c0*/  FFMA R55, R49.reuse, R7, R50 ;  /* 0x0000000731377223 */ /* 0x040fe20000000032 */
[CC--:B------:R-:W-:Y:S01]  /*78d0*/  FFMA R25, R48.reuse, R15.reuse, R6 ;  /* 0x0000000f30197223 */ /* 0x0c0fe20000000006 */
[C---:B------:R-:W-:Y:S01]  /*78e0*/  FFMA R57, R49.reuse, R15, R4 ;  /* 0x0000000f31397223 */ /* 0x040fe20000000004 */
[-C--:B------:R-:W-:Y:S01]  /*78f0*/  FFMA R65, R48, R35.reuse, R65 ;  /* 0x0000002330417223 */ /* 0x080fe20000000041 */
[----:B------:R-:W-:Y:S01]  /*7900*/  FFMA R67, R49, R35, R32 ;  /* 0x0000002331437223 */ /* 0x000fe20000000020 */
[----:B------:R-:W5:Y:S01]  /*7910*/  LDS.128 R4, [R2+UR8+0xce0] ;  /* 0x000ce00802047984 */ /* 0x000f620008000c00 */
[----:B-1----:R-:W-:Y:S01]  /*7920*/  FFMA R47, R22, R28, R47 ;  /* 0x0000001c162f7223 */ /* 0x002fe2000000002f */
[----:B------:R-:W-:-:S02]  /*7930*/  FFMA R28, R28, R23, R51 ;  /* 0x000000171c1c7223 */ /* 0x000fc40000000033 */
[----:B------:R-:W1:Y:S01]  /*7940*/  LDS.128 R32, [R2+UR8+0xc60] ;  /* 0x000c600802207984 */ /* 0x000e620008000c00 */
[----:B--2---:R-:W-:Y:S01]  /*7950*/  FFMA R22, R22, R8, R53 ;  /* 0x0000000816167223 */ /* 0x004fe20000000035 */
[----:B------:R-:W-:Y:S01]  /*7960*/  FFMA R8, R8, R23, R75 ;  /* 0x0000001708087223 */ /* 0x000fe2000000004b */
[CC--:B------:R-:W-:Y:S01]  /*7970*/  FFMA R47, R26.reuse, R29.reuse, R47 ;  /* 0x0000001d1a2f7223 */ /* 0x0c0fe2000000002f */
[----:B------:R-:W2:Y:S01]  /*7980*/  LDS.128 R36, [R2+UR8+0x8e0] ;  /* 0x0008e00802247984 */ /* 0x000ea20008000c00 */
[C---:B------:R-:W-:Y:S01]  /*7990*/  FFMA R28, R27.reuse, R29, R28 ;  /* 0x0000001d1b1c7223 */ /* 0x040fe2000000001c */
[-C--:B------:R-:W-:Y:S01]  /*79a0*/  FFMA R8, R27, R9.reuse, R8 ;  /* 0x000000091b087223 */ /* 0x080fe20000000008 */
[----:B------:R-:W-:Y:S01]  /*79b0*/  FFMA R15, R26, R9, R22 ;  /* 0x000000091a0f7223 */ /* 0x000fe20000000016 */
[CC--:B------:R-:W-:Y:S01]  /*79c0*/  FFMA R23, R40.reuse, R30.reuse, R47 ;  /* 0x0000001e28177223 */ /* 0x0c0fe2000000002f */
[C---:B------:R-:W-:Y:S01]  /*79d0*/  FFMA R28, R41.reuse, R30, R28 ;  /* 0x0000001e291c7223 */ /* 0x040fe2000000001c */
[-C--:B------:R-:W-:Y:S01]  /*79e0*/  FFMA R8, R41, R10.reuse, R8 ;  /* 0x0000000a29087223 */ /* 0x080fe20000000008 */
[----:B------:R-:W-:Y:S01]  /*79f0*/  FFMA R40, R40, R10, R15 ;  /* 0x0000000a28287223 */ /* 0x000fe2000000000f */
[----:B------:R-:W-:Y:S01]  /*7a00*/  FFMA R23, R48, R31, R23 ;  /* 0x0000001f30177223 */ /* 0x000fe20000000017 */
[C---:B---3--:R-:W-:Y:S01]  /*7a10*/  FFMA R69, R16.reuse, R20, R69 ;  /* 0x0000001410457223 */ /* 0x048fe20000000045 */
[----:B------:R-:W-:Y:S01]  /*7a20*/  FFMA R46, R16, R21, R46 ;  /* 0x00000015102e7223 */ /* 0x000fe2000000002e */
[-C--:B------:R-:W-:Y:S01]  /*7a30*/  FFMA R53, R48, R11.reuse, R40 ;  /* 0x0000000b30357223 */ /* 0x080fe20000000028 */
[----:B------:R-:W-:Y:S01]  /*7a40*/  FFMA R47, R49, R11, R8 ;  /* 0x0000000b312f7223 */ /* 0x000fe20000000008 */
[----:B------:R-:W-:Y:S01]  /*7a50*/  FFMA R69, R42, R17, R69 ;  /* 0x000000112a457223 */ /* 0x000fe20000000045 */
[----:B------:R-:W-:Y:S01]  /*7a60*/  FFMA R17, R17, R43, R46 ;  /* 0x0000002b11117223 */ /* 0x000fe2000000002e */
[----:B------:R-:W-:Y:S01]  /*7a70*/  FFMA R27, R49, R31, R28 ;  /* 0x0000001f311b7223 */ /* 0x000fe2000000001c */
[----:B------:R-:W3:Y:S01]  /*7a80*/  LDS.128 R8, [R2+UR8+0x960] ;  /* 0x0009600802087984 */ /* 0x000ee20008000c00 */
[----:B------:R-:W-:Y:S01]  /*7a90*/  FFMA R69, R44, R18, R69 ;  /* 0x000000122c457223 */ /* 0x000fe20000000045 */
[----:B------:R-:W-:-:S02]  /*7aa0*/  FFMA R22, R18, R45, R17 ;  /* 0x0000002d12167223 */ /* 0x000fc40000000011 */
[----:B------:R-:W3:Y:S04]  /*7ab0*/  LDS.128 R28, [R2+UR8+0xd60] ;  /* 0x000d6008021c7984 */ /* 0x000ee80008000c00 */
[----:B------:R-:W-:Y:S01]  /*7ac0*/  LDS.128 R48, [R2+UR8+0x9e0] ;  /* 0x0009e00802307984 */ /* 0x000fe20008000c00 */
[----:B----4-:R-:W-:Y:S01]  /*7ad0*/  FFMA R69, R12, R19, R69 ;  /* 0x000000130c457223 */ /* 0x010fe20000000045 */
[----:B------:R-:W-:Y:S02]  /*7ae0*/  FFMA R22, R19, R13, R22 ;  /* 0x0000000d13167223 */ /* 0x000fe40000000016 */
[----:B------:R-:W4:Y:S01]  /*7af0*/  LDS.128 R16, [R2+UR8+0xde0] ;  /* 0x000de00802107984 */ /* 0x000f220008000c00 */
[----:B-----5:R-:W-:Y:S01]  /*7b00*/  FFMA R59, R20, R4, R59 ;  /* 0x00000004143b7223 */ /* 0x020fe2000000003b */
[----:B------:R-:W-:-:S02]  /*7b10*/  FFMA R4, R4, R21, R61 ;  /* 0x0000001504047223 */ /* 0x000fc4000000003d */
[----:B------:R-:W-:Y:S01]  /*7b20*/  LDS.64 R40, [R24+UR6+0x3f00] ;  /* 0x003f000618287984 */ /* 0x000fe20008000a00 */
[----:B-1----:R-:W-:Y:S01]  /*7b30*/  FFMA R14, R20, R32, R73 ;  /* 0x00000020140e7223 */ /* 0x002fe20000000049 */
[----:B------:R-:W-:Y:S01]  /*7b40*/  FFMA R32, R32, R21, R77 ;  /* 0x0000001520207223 */ /* 0x000fe2000000004d */
[-C--:B------:R-:W-:Y:S01]  /*7b50*/  FFMA R4, R43, R5.reuse, R4 ;  /* 0x000000052b047223 */ /* 0x080fe20000000004 */
[----:B------:R-:W-:Y:S01]  /*7b60*/  FFMA R59, R42, R5, R59 ;  /* 0x000000052a3b7223 */ /* 0x000fe2000000003b */
[----:B--2---:R-:W-:Y:S01]  /*7b70*/  FFMA R65, R20, R36, R65 ;  /* 0x0000002414417223 */ /* 0x004fe20000000041 */
[----:B------:R-:W-:Y:S01]  /*7b80*/  FFMA R15, R42, R33, R14 ;  /* 0x000000212a0f7223 */ /* 0x000fe2000000000e */
[----:B------:R-:W-:Y:S01]  /*7b90*/  FFMA R36, R36, R21, R67 ;  /* 0x0000001524247223 */ /* 0x000fe20000000043 */
[----:B------:R-:W-:Y:S01]  /*7ba0*/  FFMA R33, R33, R43, R32 ;  /* 0x0000002b21217223 */ /* 0x000fe20000000020 */
[----:B------:R-:W-:Y:S01]  /*7bb0*/  FFMA R4, R45, R6, R4 ;  /* 0x000000062d047223 */ /* 0x000fe20000000004 */
[C---:B------:R-:W-:Y:S01]  /*7bc0*/  FFMA R15, R44.reuse, R34, R15 ;  /* 0x000000222c0f7223 */ /* 0x040fe2000000000f */
[----:B------:R-:W-:Y:S01]  /*7bd0*/  FFMA R36, R43, R37, R36 ;  /* 0x000000252b247223 */ /* 0x000fe20000000024 */
[----:B------:R-:W-:Y:S01]  /*7be0*/  FFMA R59, R44, R6, R59 ;  /* 0x000000062c3b7223 */ /* 0x000fe2000000003b */
[----:B------:R-:W-:Y:S01]  /*7bf0*/  FFMA R34, R34, R45, R33 ;  /* 0x0000002d22227223 */ /* 0x000fe20000000021 */
[----:B------:R-:W-:Y:S01]  /*7c00*/  FFMA R65, R42, R37, R65 ;  /* 0x000000252a417223 */ /* 0x000fe20000000041 */
[-C--:B------:R-:W-:Y:S01]  /*7c10*/  FFMA R36, R45, R38.reuse, R36 ;  /* 0x000000262d247223 */ /* 0x080fe20000000024 */
[C---:B------:R-:W-:Y:S01]  /*7c20*/  FFMA R71, R12.reuse, R35, R15 ;  /* 0x000000230c477223 */ /* 0x040fe2000000000f */
[-C--:B------:R-:W-:Y:S01]  /*7c30*/  FFMA R59, R12, R7.reuse, R59 ;  /* 0x000000070c3b7223 */ /* 0x080fe2000000003b */
[----:B------:R-:W-:Y:S01]  /*7c40*/  FFMA R61, R13, R7, R4 ;  /* 0x000000070d3d7223 */ /* 0x000fe20000000004 */
[----:B------:R-:W-:Y:S01]  /*7c50*/  LDS.64 R14, [R24+UR6+0x3c00] ;  /* 0x003c0006180e7984 */ /* 0x000fe20008000a00 */
[----:B------:R-:W-:Y:S01]  /*7c60*/  FFMA R63, R44, R38, R65 ;  /* 0x000000262c3f7223 */ /* 0x000fe20000000041 */
[----:B------:R-:W-:Y:S01]  /*7c70*/  FFMA R67, R35, R13, R34 ;  /* 0x0000000d23437223 */ /* 0x000fe20000000022 */
[-C--:B------:R-:W-:Y:S01]  /*7c80*/  FFMA R65, R13, R39.reuse, R36 ;  /* 0x000000270d417223 */ /* 0x080fe20000000024 */
[----:B------:R-:W1:Y:S01]  /*7c90*/  LDS.128 R4, [R2+UR8+0xc70] ;  /* 0x000c700802047984 */ /* 0x000e620008000c00 */
[----:B------:R-:W-:Y:S01]  /*7ca0*/  FFMA R63, R12, R39, R63 ;  /* 0x000000270c3f7223 */ /* 0x000fe2000000003f */
[----:B---3--:R-:W-:Y:S01]  /*7cb0*/  FFMA R3, R20, R8, R3 ;  /* 0x0000000814037223 */ /* 0x008fe20000000003 */
[-C--:B------:R-:W-:Y:S01]  /*7cc0*/  FFMA R26, R8, R21.reuse, R55 ;  /* 0x00000015081a7223 */ /* 0x080fe20000000037 */
[----:B------:R-:W2:Y:S01]  /*7cd0*/  LDS.128 R32, [R2+UR8+0x870] ;  /* 0x0008700802207984 */ /* 0x000ea20008000c00 */
[----:B------:R-:W-:Y:S01]  /*7ce0*/  FFMA R8, R20, R28, R25 ;  /* 0x0000001c14087223 */ /* 0x000fe20000000019 */
[----:B------:R-:W-:Y:S01]  /*7cf0*/  FFMA R28, R28, R21, R57 ;  /* 0x000000151c1c7223 */ /* 0x000fe20000000039 */
[CC--:B------:R-:W-:Y:S01]  /*7d00*/  FFMA R3, R42.reuse, R9.reuse, R3 ;  /* 0x000000092a037223 */ /* 0x0c0fe20000000003 */
[----:B------:R-:W3:Y:S01]  /*7d10*/  LDS.64 R36, [R24+UR6+0x3d00] ;  /* 0x003d000618247984 */ /* 0x000ee20008000a00 */
[C---:B------:R-:W-:Y:S01]  /*7d20*/  FFMA R26, R43.reuse, R9, R26 ;  /* 0x000000092b1a7223 */ /* 0x040fe2000000001a */
[-C--:B------:R-:W-:Y:S01]  /*7d30*/  FFMA R9, R42, R29.reuse, R8 ;  /* 0x0000001d2a097223 */ /* 0x080fe20000000008 */
[----:B------:R-:W-:Y:S01]  /*7d40*/  FFMA R28, R43, R29, R28 ;  /* 0x0000001d2b1c7223 */ /* 0x000fe2000000001c */
[----:B------:R-:W5:Y:S01]  /*7d50*/  LDS.64 R38, [R24+UR6+0x3e00] ;  /* 0x003e000618267984 */ /* 0x000f620008000a00 */
[C---:B----4-:R-:W-:Y:S01]  /*7d60*/  FFMA R29, R20.reuse, R16, R53 ;  /* 0x00000010141d7223 */ /* 0x050fe20000000035 */
[----:B------:R-:W-:Y:S01]  /*7d70*/  FFMA R23, R20, R48, R23 ;  /* 0x0000003014177223 */ /* 0x000fe20000000017 */
[----:B------:R-:W4:Y:S01]  /*7d80*/  LDC.64 R52, c[0x0][0x390] ;  /* 0x0000e400ff347b82 */ /* 0x000f220000000a00 */
[-C--:B------:R-:W-:Y:S01]  /*7d90*/  FFMA R48, R48, R21.reuse, R27 ;  /* 0x0000001530307223 */ /* 0x080fe2000000001b */
[----:B------:R-:W-:Y:S01]  /*7da0*/  FFMA R16, R16, R21, R47 ;  /* 0x0000001510107223 */ /* 0x000fe2000000002f */
[----:B------:R-:W-:Y:S01]  /*7db0*/  FFMA R23, R42, R49, R23 ;  /* 0x000000312a177223 */ /* 0x000fe20000000017 */
[C---:B------:R-:W-:Y:S01]  /*7dc0*/  FFMA R8, R44.reuse, R30, R9 ;  /* 0x0000001e2c087223 */ /* 0x040fe20000000009 */
[CC--:B------:R-:W-:Y:S01]  /*7dd0*/  FFMA R3, R44.reuse, R10.reuse, R3 ;  /* 0x0000000a2c037223 */ /* 0x0c0fe20000000003 */
[C---:B------:R-:W-:Y:S01]  /*7de0*/  FFMA R26, R45.reuse, R10, R26 ;  /* 0x0000000a2d1a7223 */ /* 0x040fe2000000001a */
[----:B------:R-:W-:Y:S01]  /*7df0*/  FFMA R23, R44, R50, R23 ;  /* 0x000000322c177223 */ /* 0x000fe20000000017 */
[----:B------:R-:W-:Y:S01]  /*7e00*/  FFMA R28, R45, R30, R28 ;  /* 0x0000001e2d1c7223 */ /* 0x000fe2000000001c */
[----:B------:R-:W-:Y:S01]  /*7e10*/  FFMA R29, R42, R17, R29 ;  /* 0x000000112a1d7223 */ /* 0x000fe2000000001d */
[C---:B------:R-:W-:Y:S01]  /*7e20*/  FFMA R48, R43.reuse, R49, R48 ;  /* 0x000000312b307223 */ /* 0x040fe20000000030 */
[----:B------:R-:W-:Y:S01]  /*7e30*/  FFMA R16, R43, R17, R16 ;  /* 0x000000112b107223 */ /* 0x000fe20000000010 */
[C---:B------:R-:W-:Y:S01]  /*7e40*/  FFMA R43, R12.reuse, R51, R23 ;  /* 0x000000330c2b7223 */ /* 0x040fe20000000017 */
[CC--:B------:R-:W-:Y:S01]  /*7e50*/  FFMA R3, R12.reuse, R11.reuse, R3 ;  /* 0x0000000b0c037223 */ /* 0x0c0fe20000000003 */
[C---:B------:R-:W-:Y:S01]  /*7e60*/  FFMA R55, R13.reuse, R11, R26 ;  /* 0x0000000b0d377223 */ /* 0x040fe2000000001a */
[-C--:B------:R-:W-:Y:S01]  /*7e70*/  FFMA R57, R12, R31.reuse, R8 ;  /* 0x0000001f0c397223 */ /* 0x080fe20000000008 */
[----:B------:R-:W-:Y:S01]  /*7e80*/  FFMA R73, R13, R31, R28 ;  /* 0x0000001f0d497223 */ /* 0x000fe2000000001c */
[----:B------:R-:W5:Y:S01]  /*7e90*/  LDS.128 R8, [R2+UR8+0x8f0] ;  /* 0x0008f00802087984 */ /* 0x000f620008000c00 */
[C---:B------:R-:W-:Y:S01]  /*7ea0*/  FFMA R48, R45.reuse, R50, R48 ;  /* 0x000000322d307223 */ /* 0x040fe20000000030 */
[-C--:B------:R-:W-:Y:S01]  /*7eb0*/  FFMA R44, R44, R18.reuse, R29 ;  /* 0x000000122c2c7223 */ /* 0x080fe2000000001d */
[----:B------:R-:W-:Y:S01]  /*7ec0*/  FFMA R16, R45, R18, R16 ;  /* 0x000000122d107223 */ /* 0x000fe20000000010 */
[----:B------:R-:W5:Y:S01]  /*7ed0*/  LDS.128 R28, [R2+UR8+0xd70] ;  /* 0x000d7008021c7984 */ /* 0x000f620008000c00 */
[----:B------:R-:W-:Y:S01]  /*7ee0*/  FFMA R51, R13, R51, R48 ;  /* 0x000000330d337223 */ /* 0x000fe20000000030 */
[----:B------:R-:W-:Y:S01]  /*7ef0*/  FFMA R45, R12, R19, R44 ;  /* 0x000000130c2d7223 */ /* 0x000fe2000000002c */
[----:B----4-:R-:W-:-:S04]  /*7f00*/  IMAD.WIDE.U32 R52, R0, 0x4, R52 ;  /* 0x0000000400347825 */ /* 0x010fc800078e0034 */
[----:B-1----:R-:W-:Y:S01]  /*7f10*/  FFMA R71, R14, R4, R71 ;  /* 0x000000040e477223 */ /* 0x002fe20000000047 */
[----:B------:R-:W-:Y:S01]  /*7f20*/  FFMA R4, R4, R15, R67 ;  /* 0x0000000f04047223 */ /* 0x000fe20000000043 */
[----:B------:R-:W-:Y:S01]  /*7f30*/  FFMA R47, R13, R19, R16 ;  /* 0x000000130d2f7223 */ /* 0x000fe20000000010 */
[----:B------:R-:W1:Y:S01]  /*7f40*/  LDS.128 R24, [R2+UR8+0xcf0] ;  /* 0x000cf00802187984 */ /* 0x000e620008000c00 */
[C---:B--2---:R-:W-:Y:S01]  /*7f50*/  FFMA R69, R32.reuse, R14, R69 ;  /* 0x0000000e20457223 */ /* 0x044fe20000000045 */
[----:B------:R-:W-:Y:S02]  /*7f60*/  FFMA R32, R32, R15, R22 ;  /* 0x0000000f20207223 */ /* 0x000fe40000000016 */
[----:B------:R-:W2:Y:S01]  /*7f70*/  LDS.128 R20, [R2+UR8+0x970] ;  /* 0x0009700802147984 */ /* 0x000ea20008000c00 */
[C---:B---3--:R-:W-:Y:S01]  /*7f80*/  FFMA R71, R36.reuse, R5, R71 ;  /* 0x0000000524477223 */ /* 0x048fe20000000047 */
        /* <DEDUP_REMOVED lines=9> */
[----:B------:R-:W-:Y:S01]  /*8020*/  LDS.128 R16, [R2+UR8+0xdf0] ;  /* 0x000df00802107984 */ /* 0x000fe20008000c00 */
[----:B------:R-:W-:Y:S01]  /*8030*/  FFMA R69, R40, R35, R69 ;  /* 0x0000002328457223 */ /* 0x000fe20000000045 */
[----:B------:R-:W-:-:S02]  /*8040*/  FFMA R35, R35, R41, R34 ;  /* 0x0000002923237223 */ /* 0x000fc40000000022 */
[----:B------:R-:W3:Y:S04]  /*8050*/  LDS.128 R4, [R2+UR8+0x9f0] ;  /* 0x0009f00802047984 */ /* 0x000ee80008000c00 */
[----:B------:R-:W-:Y:S04]  /*8060*/  STG.E desc[UR4][R52.64], R69 ;  /* 0x0000004534007986 */ /* 0x000fe8000c101904 */
[----:B------:R-:W-:Y:S01]  /*8070*/  STG.E desc[UR4][R52.64+0x4], R35 ;  /* 0x0000042334007986 */ /* 0x000fe2000c101904 */
[----:B------:R-:W-:Y:S01]  /*8080*/  FFMA R63, R14, R8, R63 ;  /* 0x000000080e3f7223 */ /* 0x000fe2000000003f */
[----:B------:R-:W-:-:S02]  /*8090*/  FFMA R8, R8, R15, R65 ;  /* 0x0000000f08087223 */ /* 0x000fc40000000041 */
[----:B------:R-:W-:Y:S01]  /*80a0*/  STG.E desc[UR4][R52.64+0x2000], R33 ;  /* 0x0020002134007986 */ /* 0x000fe2000c101904 */
[----:B------:R-:W-:Y:S01]  /*80b0*/  FFMA R0, R14, R28, R57 ;  /* 0x0000001c0e007223 */ /* 0x000fe20000000039 */
[-C--:B------:R-:W-:Y:S01]  /*80c0*/  FFMA R63, R36, R9.reuse, R63 ;  /* 0x00000009243f7223 */ /* 0x080fe2000000003f */
[----:B------:R-:W-:Y:S01]  /*80d0*/  FFMA R8, R37, R9, R8 ;  /* 0x0000000925087223 */ /* 0x000fe20000000008 */
[----:B------:R-:W-:Y:S01]  /*80e0*/  FFMA R28, R28, R15, R73 ;  /* 0x0000000f1c1c7223 */ /* 0x000fe20000000049 */
[----:B------:R-:W-:Y:S01]  /*80f0*/  FFMA R9, R36, R29, R0 ;  /* 0x0000001d24097223 */ /* 0x000fe20000000000 */
[-C--:B------:R-:W-:Y:S01]  /*8100*/  FFMA R63, R38, R10.reuse, R63 ;  /* 0x0000000a263f7223 */ /* 0x080fe2000000003f */
[----:B------:R-:W-:Y:S01]  /*8110*/  FFMA R8, R39, R10, R8 ;  /* 0x0000000a27087223 */ /* 0x000fe20000000008 */
[----:B-1----:R-:W-:Y:S01]  /*8120*/  FFMA R59, R14, R24, R59 ;  /* 0x000000180e3b7223 */ /* 0x002fe2000000003b */
[----:B------:R-:W-:Y:S01]  /*8130*/  FFMA R24, R24, R15, R61 ;  /* 0x0000000f18187223 */ /* 0x000fe2000000003d */
[----:B------:R-:W-:Y:S01]  /*8140*/  FFMA R0, R38, R30, R9 ;  /* 0x0000001e26007223 */ /* 0x000fe20000000009 */
[----:B------:R-:W-:Y:S01]  /*8150*/  FFMA R63, R40, R11, R63 ;  /* 0x0000000b283f7223 */ /* 0x000fe2000000003f */
[----:B--2---:R-:W-:Y:S01]  /*8160*/  FFMA R3, R14, R20, R3 ;  /* 0x000000140e037223 */ /* 0x004fe20000000003 */
[----:B------:R-:W-:Y:S01]  /*8170*/  FFMA R20, R20, R15, R55 ;  /* 0x0000000f14147223 */ /* 0x000fe20000000037 */
[CC--:B------:R-:W-:Y:S01]  /*8180*/  FFMA R59, R36.reuse, R25.reuse, R59 ;  /* 0x00000019243b7223 */ /* 0x0c0fe2000000003b */
[C---:B------:R-:W-:Y:S01]  /*8190*/  FFMA R24, R37.reuse, R25, R24 ;  /* 0x0000001925187223 */ /* 0x040fe20000000018 */
[-C--:B------:R-:W-:Y:S01]  /*81a0*/  FFMA R3, R36, R21.reuse, R3 ;  /* 0x0000001524037223 */ /* 0x080fe20000000003 */
[C---:B------:R-:W-:Y:S01]  /*81b0*/  FFMA R20, R37.reuse, R21, R20 ;  /* 0x0000001525147223 */ /* 0x040fe20000000014 */
[----:B------:R-:W-:Y:S01]  /*81c0*/  FFMA R28, R37, R29, R28 ;  /* 0x0000001d251c7223 */ /* 0x000fe2000000001c */
[----:B------:R-:W-:Y:S01]  /*81d0*/  FFMA R11, R41, R11, R8 ;  /* 0x0000000b290b7223 */ /* 0x000fe20000000008 */
[C---:B------:R-:W-:Y:S01]  /*81e0*/  FFMA R3, R38.reuse, R22, R3 ;  /* 0x0000001626037223 */ /* 0x040fe20000000003 */
[-C--:B------:R-:W-:Y:S01]  /*81f0*/  FFMA R59, R38, R26.reuse, R59 ;  /* 0x0000001a263b7223 */ /* 0x080fe2000000003b */
[C---:B------:R-:W-:Y:S01]  /*8200*/  FFMA R24, R39.reuse, R26, R24 ;  /* 0x0000001a27187223 */ /* 0x040fe20000000018 */
[C---:B------:R-:W-:Y:S01]  /*8210*/  FFMA R20, R39.reuse, R22, R20 ;  /* 0x0000001627147223 */ /* 0x040fe20000000014 */
[----:B------:R-:W-:Y:S01]  /*8220*/  FFMA R9, R40, R23, R3 ;  /* 0x0000001728097223 */ /* 0x000fe20000000003 */
[----:B------:R-:W-:Y:S01]  /*8230*/  FFMA R28, R39, R30, R28 ;  /* 0x0000001e271c7223 */ /* 0x000fe2000000001c */
[----:B------:R1:W-:Y:S01]  /*8240*/  STG.E desc[UR4][R52.64+0x404], R11 ;  /* 0x0004040b34007986 */ /* 0x0003e2000c101904 */
[C---:B---3--:R-:W-:Y:S01]  /*8250*/  FFMA R43, R14.reuse, R4, R43 ;  /* 0x000000040e2b7223 */ /* 0x048fe2000000002b */
        /* <DEDUP_REMOVED lines=12> */
[C---:B-1----:R-:W-:Y:S01]  /*8320*/  FFMA R11, R40.reuse, R31, R0 ;  /* 0x0000001f280b7223 */ /* 0x042fe20000000000 */
[C---:B------:R-:W-:Y:S01]  /*8330*/  FFMA R43, R40.reuse, R7, R43 ;  /* 0x00000007282b7223 */ /* 0x040fe2000000002b */
[----:B------:R-:W-:Y:S01]  /*8340*/  FFMA R3, R40, R19, R38 ;  /* 0x0000001328037223 */ /* 0x000fe20000000026 */
[C---:B------:R-:W-:Y:S01]  /*8350*/  FFMA R27, R41.reuse, R27, R24 ;  /* 0x0000001b291b7223 */ /* 0x040fe20000000018 */
[C---:B------:R-:W-:Y:S01]  /*8360*/  FFMA R23, R41.reuse, R23, R20 ;  /* 0x0000001729177223 */ /* 0x040fe20000000014 */
[C---:B------:R-:W-:Y:S01]  /*8370*/  FFMA R31, R41.reuse, R31, R28 ;  /* 0x0000001f291f7223 */ /* 0x040fe2000000001c */
[C---:B------:R-:W-:Y:S01]  /*8380*/  FFMA R7, R41.reuse, R7, R4 ;  /* 0x0000000729077223 */ /* 0x040fe20000000004 */
[----:B------:R-:W-:Y:S01]  /*8390*/  FFMA R19, R41, R19, R16 ;  /* 0x0000001329137223 */ /* 0x000fe20000000010 */
[----:B------:R-:W-:Y:S04]  /*83a0*/  STG.E desc[UR4][R52.64+0x2004], R13 ;  /* 0x0020040d34007986 */ /* 0x000fe8000c101904 */
        /* <DEDUP_REMOVED lines=10> */
[----:B------:R-:W-:Y:S01]  /*8450*/  STG.E desc[UR4][R52.64+0x2c04], R19 ;  /* 0x002c041334007986 */ /* 0x000fe2000c101904 */
[----:B------:R-:W-:Y:S05]  /*8460*/  EXIT ;  /* 0x000000000000794d */ /* 0x000fea0003800000 */
.L_x_1:
[----:B------:R-:W-:-:S00]  /*8470*/  BRA `(.L_x_1) ;  /* 0xfffffffc00fc7947 */ /* 0x000fc0000383ffff */
[----:B------:R-:W-:-:S00]  /*8480*/  NOP ;  /* 0x0000000000007918 */ /* 0x000fc00000000000 */
[----:B------:R-:W-:-:S00]  /*8490*/  NOP ;  /* 0x0000000000007918 */ /* 0x000fc00000000000 */
[----:B------:R-:W-:-:S00]  /*84a0*/  NOP ;  /* 0x0000000000007918 */ /* 0x000fc00000000000 */
[----:B------:R-:W-:-:S00]  /*84b0*/  NOP ;  /* 0x0000000000007918 */ /* 0x000fc00000000000 */
[----:B------:R-:W-:-:S00]  /*84c0*/  NOP ;  /* 0x0000000000007918 */ /* 0x000fc00000000000 */
[----:B------:R-:W-:-:S00]  /*84d0*/  NOP ;  /* 0x0000000000007918 */ /* 0x000fc00000000000 */
[----:B------:R-:W-:-:S00]  /*84e0*/  NOP ;  /* 0x0000000000007918 */ /* 0x000fc00000000000 */
[----:B------:R-:W-:-:S00]  /*84f0*/  NOP ;  /* 0x0000000000007918 */ /* 0x000fc00000000000 */
.L_x_2:


//--------------------- .nv.shared.main_kernel0   --------------------------
	.section	.nv.shared.main_kernel0,"aw",@nobits
	.sectionflags	@""
	.align	4
.nv.shared.main_kernel0:
	.zero		31744


//--------------------- .nv.shared.reserved.0     --------------------------
	.section	.nv.shared.reserved.0,"aw",@nobits
	.weak		__nv_reservedSMEM_offset_0_alias
	.size		__nv_reservedSMEM_offset_0_alias, 0, 64
	.other		__nv_reservedSMEM_offset_0_alias,@"STO_CUDA_RESERVED_SHARED STV_DEFAULT"
__nv_reservedSMEM_offset_0_alias:
	.zero		0
	.zero		64


//--------------------- .nv.constant0.main_kernel0 --------------------------
	.section	.nv.constant0.main_kernel0,"a",@progbits
	.sectionflags	@""
	.align	4
.nv.constant0.main_kernel0:
	.zero		920


//--------------------- SYMBOLS --------------------------

	.type		.nv.reservedSmem.offset0,@object
	.size		.nv.reservedSmem.offset0,0x4
	.type		.nv.reservedSmem.cap,@object
	.size		.nv.reservedSmem.cap,0x4
